	.target	sm_80

	.elftype	@"ET_EXEC"


//--------------------- .note.nv.tkinfo           --------------------------
	.section	.note.nv.tkinfo,"",@"SHT_NOTE"
	.sectionflags	@"SHF_NOTE_NV_TKINFO"
	.tkinfo
        /*0018*/ 	.word	0x00000002
        /*0030*/ 	.string	""
        /*0030*/ 	.string	"ptxas"
        /*0030*/ 	.string	"Cuda compilation tools, release 13.0, V13.0.88"
        /*0030*/ 	.string	"Build cuda_13.0.r13.0/compiler.36424714_0"
        /*0030*/ 	.string	"-v  -suppress-debug-info  -lineinfo  -arch sm_80 "



//--------------------- .note.nv.cuinfo           --------------------------
	.section	.note.nv.cuinfo,"",@"SHT_NOTE"
	.sectionflags	@"SHF_NOTE_NV_CUINFO"
        /*0018*/ 	.short	0x0002
        /*001a*/ 	.short	0x0050
        /*001c*/ 	.short	0x0082
	.zero		2


//--------------------- .nv.info                  --------------------------
	.section	.nv.info,"",@"SHT_CUDA_INFO"
	.align	4


	//----- nvinfo : EIATTR_REGCOUNT
	.align		4
        /*0000*/ 	.byte	0x04, 0x2f
        /*0002*/ 	.short	(.L_1 - .L_0)
	.align		4
.L_0:
        /*0004*/ 	.word	index@(matmul_kernel)
        /*0008*/ 	.word	0x000000a4


	//----- nvinfo : EIATTR_FRAME_SIZE
	.align		4
.L_1:
        /*000c*/ 	.byte	0x04, 0x11
        /*000e*/ 	.short	(.L_3 - .L_2)
	.align		4
.L_2:
        /*0010*/ 	.word	index@(matmul_kernel)
        /*0014*/ 	.word	0x00000000


	//----- nvinfo : EIATTR_MIN_STACK_SIZE
	.align		4
.L_3:
        /*0018*/ 	.byte	0x04, 0x12
        /*001a*/ 	.short	(.L_5 - .L_4)
	.align		4
.L_4:
        /*001c*/ 	.word	index@(matmul_kernel)
        /*0020*/ 	.word	0x00000000
.L_5:


//--------------------- .nv.info.matmul_kernel    --------------------------
	.section	.nv.info.matmul_kernel,"",@"SHT_CUDA_INFO"
	.sectionflags	@""
	.align	4


	//----- nvinfo : EIATTR_CUDA_API_VERSION
	.align		4
        /*0000*/ 	.byte	0x04, 0x37
        /*0002*/ 	.short	(.L_7 - .L_6)
.L_6:
        /*0004*/ 	.word	0x00000082


	//----- nvinfo : EIATTR_SW2861232_WAR
	.align		4
.L_7:
        /*0008*/ 	.byte	0x01, 0x35
	.zero		2


	//----- nvinfo : EIATTR_PARAM_CBANK
	.align		4
        /*000c*/ 	.byte	0x04, 0x0a
        /*000e*/ 	.short	(.L_9 - .L_8)
	.align		4
.L_8:
        /*0010*/ 	.word	index@(.nv.constant0.matmul_kernel)
        /*0014*/ 	.short	0x0160
        /*0016*/ 	.short	0x0050


	//----- nvinfo : EIATTR_CBANK_PARAM_SIZE
	.align		4
.L_9:
        /*0018*/ 	.byte	0x03, 0x19
        /*001a*/ 	.short	0x0050


	//----- nvinfo : EIATTR_KPARAM_INFO
	.align		4
        /*001c*/ 	.byte	0x04, 0x17
        /*001e*/ 	.short	(.L_11 - .L_10)
.L_10:
        /*0020*/ 	.word	0x00000000
        /*0024*/ 	.short	0x000d
        /*0026*/ 	.short	0x0048
        /*0028*/ 	.byte	0x00, 0xf4, 0x21, 0x00


	//----- nvinfo : EIATTR_KPARAM_INFO
	.align		4
.L_11:
        /*002c*/ 	.byte	0x04, 0x17
        /*002e*/ 	.short	(.L_13 - .L_12)
.L_12:
        /*0030*/ 	.word	0x00000000
        /*0034*/ 	.short	0x000c
        /*0036*/ 	.short	0x0040
        /*0038*/ 	.byte	0x00, 0xf4, 0x21, 0x00


	//----- nvinfo : EIATTR_KPARAM_INFO
	.align		4
.L_13:
        /*003c*/ 	.byte	0x04, 0x17
        /*003e*/ 	.short	(.L_15 - .L_14)
.L_14:
        /*0040*/ 	.word	0x00000000
        /*0044*/ 	.short	0x000b
        /*0046*/ 	.short	0x0038
        /*0048*/ 	.byte	0x00, 0xf0, 0x11, 0x00


	//----- nvinfo : EIATTR_KPARAM_INFO
	.align		4
.L_15:
        /*004c*/ 	.byte	0x04, 0x17
        /*004e*/ 	.short	(.L_17 - .L_16)
.L_16:
        /*0050*/ 	.word	0x00000000
        /*0054*/ 	.short	0x000a
        /*0056*/ 	.short	0x0034
        /*0058*/ 	.byte	0x00, 0xf0, 0x11, 0x00


	//----- nvinfo : EIATTR_KPARAM_INFO
	.align		4
.L_17:
        /*005c*/ 	.byte	0x04, 0x17
        /*005e*/ 	.short	(.L_19 - .L_18)
.L_18:
        /*0060*/ 	.word	0x00000000
        /*0064*/ 	.short	0x0009
        /*0066*/ 	.short	0x0030
        /*0068*/ 	.byte	0x00, 0xf0, 0x11, 0x00


	//----- nvinfo : EIATTR_KPARAM_INFO
	.align		4
.L_19:
        /*006c*/ 	.byte	0x04, 0x17
        /*006e*/ 	.short	(.L_21 - .L_20)
.L_20:
        /*0070*/ 	.word	0x00000000
        /*0074*/ 	.short	0x0008
        /*0076*/ 	.short	0x002c
        /*0078*/ 	.byte	0x00, 0xf0, 0x11, 0x00


	//----- nvinfo : EIATTR_KPARAM_INFO
	.align		4
.L_21:
        /*007c*/ 	.byte	0x04, 0x17
        /*007e*/ 	.short	(.L_23 - .L_22)
.L_22:
        /*0080*/ 	.word	0x00000000
        /*0084*/ 	.short	0x0007
        /*0086*/ 	.short	0x0028
        /*0088*/ 	.byte	0x00, 0xf0, 0x11, 0x00


	//----- nvinfo : EIATTR_KPARAM_INFO
	.align		4
.L_23:
        /*008c*/ 	.byte	0x04, 0x17
        /*008e*/ 	.short	(.L_25 - .L_24)
.L_24:
        /*0090*/ 	.word	0x00000000
        /*0094*/ 	.short	0x0006
        /*0096*/ 	.short	0x0024
        /*0098*/ 	.byte	0x00, 0xf0, 0x11, 0x00


	//----- nvinfo : EIATTR_KPARAM_INFO
	.align		4
.L_25:
        /*009c*/ 	.byte	0x04, 0x17
        /*009e*/ 	.short	(.L_27 - .L_26)
.L_26:
        /*00a0*/ 	.word	0x00000000
        /*00a4*/ 	.short	0x0005
        /*00a6*/ 	.short	0x0020
        /*00a8*/ 	.byte	0x00, 0xf0, 0x11, 0x00


	//----- nvinfo : EIATTR_KPARAM_INFO
	.align		4
.L_27:
        /*00ac*/ 	.byte	0x04, 0x17
        /*00ae*/ 	.short	(.L_29 - .L_28)
.L_28:
        /*00b0*/ 	.word	0x00000000
        /*00b4*/ 	.short	0x0004
        /*00b6*/ 	.short	0x001c
        /*00b8*/ 	.byte	0x00, 0xf0, 0x11, 0x00


	//----- nvinfo : EIATTR_KPARAM_INFO
	.align		4
.L_29:
        /*00bc*/ 	.byte	0x04, 0x17
        /*00be*/ 	.short	(.L_31 - .L_30)
.L_30:
        /*00c0*/ 	.word	0x00000000
        /*00c4*/ 	.short	0x0003
        /*00c6*/ 	.short	0x0018
        /*00c8*/ 	.byte	0x00, 0xf0, 0x11, 0x00


	//----- nvinfo : EIATTR_KPARAM_INFO
	.align		4
.L_31:
        /*00cc*/ 	.byte	0x04, 0x17
        /*00ce*/ 	.short	(.L_33 - .L_32)
.L_32:
        /*00d0*/ 	.word	0x00000000
        /*00d4*/ 	.short	0x0002
        /*00d6*/ 	.short	0x0010
        /*00d8*/ 	.byte	0x00, 0xf4, 0x21, 0x00


	//----- nvinfo : EIATTR_KPARAM_INFO
	.align		4
.L_33:
        /*00dc*/ 	.byte	0x04, 0x17
        /*00de*/ 	.short	(.L_35 - .L_34)
.L_34:
        /*00e0*/ 	.word	0x00000000
        /*00e4*/ 	.short	0x0001
        /*00e6*/ 	.short	0x0008
        /*00e8*/ 	.byte	0x00, 0xf4, 0x21, 0x00


	//----- nvinfo : EIATTR_KPARAM_INFO
	.align		4
.L_35:
        /*00ec*/ 	.byte	0x04, 0x17
        /*00ee*/ 	.short	(.L_37 - .L_36)
.L_36:
        /*00f0*/ 	.word	0x00000000
        /*00f4*/ 	.short	0x0000
        /*00f6*/ 	.short	0x0000
        /*00f8*/ 	.byte	0x00, 0xf4, 0x21, 0x00


	//----- nvinfo : EIATTR_MAXREG_COUNT
	.align		4
.L_37:
        /*00fc*/ 	.byte	0x03, 0x1b
        /*00fe*/ 	.short	0x00ff


	//----- nvinfo : EIATTR_NUM_BARRIERS
	.align		4
        /*0100*/ 	.byte	0x02, 0x4c
        /*0102*/ 	.byte	0x01
	.zero		1


	//----- nvinfo : EIATTR_MERCURY_ISA_VERSION
	.align		4
        /*0104*/ 	.byte	0x03, 0x5f
        /*0106*/ 	.short	0x0000


	//----- nvinfo : EIATTR_EXIT_INSTR_OFFSETS
	.align		4
        /*0108*/ 	.byte	0x04, 0x1c
        /*010a*/ 	.short	(.L_39 - .L_38)


	//   ....[0]....
.L_38:
        /*010c*/ 	.word	0x00002800


	//   ....[1]....
        /*0110*/ 	.word	0x00002830


	//----- nvinfo : EIATTR_REQNTID
	.align		4
.L_39:
        /*0114*/ 	.byte	0x04, 0x10
        /*0116*/ 	.short	(.L_41 - .L_40)
.L_40:
        /*0118*/ 	.word	0x00000080
        /*011c*/ 	.word	0x00000001
        /*0120*/ 	.word	0x00000001
.L_41:


//--------------------- .nv.callgraph             --------------------------
	.section	.nv.callgraph,"",@"SHT_CUDA_CALLGRAPH"
	.align	4
	.sectionentsize	8
	.align		4
        /*0000*/ 	.word	0x00000000
	.align		4
        /*0004*/ 	.word	0xffffffff
	.align		4
        /*0008*/ 	.word	0x00000000
	.align		4
        /*000c*/ 	.word	0xfffffffe
	.align		4
        /*0010*/ 	.word	0x00000000
	.align		4
        /*0014*/ 	.word	0xfffffffd
	.align		4
        /*0018*/ 	.word	0x00000000
	.align		4
        /*001c*/ 	.word	0xfffffffc


//--------------------- .nv.rel.action            --------------------------
	.section	.nv.rel.action,"",@"SHT_CUDA_RELOCINFO"
	.align	8
	.sectionentsize	8
        /*0000*/ 	.byte	0x73, 0x00, 0x00, 0x00, 0x00, 0x00, 0x00, 0x00, 0x00, 0x00, 0x00, 0x11, 0x25, 0x00, 0x05, 0x36


//--------------------- .nv.constant0.matmul_kernel --------------------------
	.section	.nv.constant0.matmul_kernel,"a",@progbits
	.sectionflags	@""
	.align	4
.nv.constant0.matmul_kernel:
	.zero		432


//--------------------- .text.matmul_kernel       --------------------------
	.section	.text.matmul_kernel,"ax",@progbits
	.sectioninfo	@"SHI_REGISTERS=164"
	.align	128
        .global         matmul_kernel
        .type           matmul_kernel,@function
        .size           matmul_kernel,(.L_x_3 - matmul_kernel)
        .other          matmul_kernel,@"STO_CUDA_ENTRY STV_DEFAULT"
matmul_kernel:
.text.matmul_kernel:
[----:B------:R-:W-:Y:S02]  /*0000*/  IMAD.MOV.U32 R1, RZ, RZ, c[0x0][0x28] ;  /* 0x00000a00ff017624 */ /* 0x000fe400078e00ff */
[----:B------:R-:W-:Y:S01]  /*0010*/  IMAD.MOV.U32 R0, RZ, RZ, c[0x0][0x17c] ;  /* 0x00005f00ff007624 */ /* 0x000fe200078e00ff */
[----:B------:R-:W0:Y:S01]  /*0020*/  S2R R5, SR_CTAID.X ;  /* 0x0000000000057919 */ /* 0x000e220000002500 */
[----:B------:R-:W-:Y:S01]  /*0030*/  IMAD.MOV.U32 R133, RZ, RZ, c[0x0][0x180] ;  /* 0x00006000ff857624 */ /* 0x000fe200078e00ff */
[----:B------:R-:W-:Y:S01]  /*0040*/  ULDC.64 UR6, c[0x0][0x118] ;  /* 0x0000460000067ab9 */ /* 0x000fe20000000a00 */
[----:B------:R-:W-:Y:S01]  /*0050*/  CS2R R48, SRZ ;  /* 0x0000000000307805 */ /* 0x000fe2000001ff00 */
[----:B------:R-:W-:Y:S01]  /*0060*/  IADD3 R0, R0, 0xf, RZ ;  /* 0x0000000f00007810 */ /* 0x000fe20007ffe0ff */
[----:B------:R-:W-:Y:S01]  /*0070*/  CS2R R50, SRZ ;  /* 0x0000000000327805 */ /* 0x000fe2000001ff00 */
[----:B------:R-:W-:Y:S02]  /*0080*/  IADD3 R133, R133, 0x3f, RZ ;  /* 0x0000003f85857810 */ /* 0x000fe40007ffe0ff */
[----:B------:R-:W-:-:S04]  /*0090*/  SHF.R.S32.HI R3, RZ, 0x1f, R0 ;  /* 0x0000001fff037819 */ /* 0x000fc80000011400 */
[----:B------:R-:W-:-:S04]  /*00a0*/  LEA.HI R3, R3, R0, RZ, 0x4 ;  /* 0x0000000003037211 */ /* 0x000fc800078f20ff */
[----:B------:R-:W-:-:S05]  /*00b0*/  SHF.R.S32.HI R3, RZ, 0x4, R3 ;  /* 0x00000004ff037819 */ /* 0x000fca0000011403 */
[----:B------:R-:W-:Y:S01]  /*00c0*/  IMAD.SHL.U32 R4, R3, 0x8, RZ ;  /* 0x0000000803047824 */ /* 0x000fe200078e00ff */
[----:B0-----:R-:W-:-:S04]  /*00d0*/  IABS R8, R5 ;  /* 0x0000000500087213 */ /* 0x001fc80000000000 */
[-C--:B------:R-:W-:Y:S02]  /*00e0*/  IABS R7, R4.reuse ;  /* 0x0000000400077213 */ /* 0x080fe40000000000 */
[----:B------:R-:W-:Y:S02]  /*00f0*/  IABS R10, R4 ;  /* 0x00000004000a7213 */ /* 0x000fe40000000000 */
[----:B------:R-:W0:Y:S08]  /*0100*/  I2F.RP R0, R7 ;  /* 0x0000000700007306 */ /* 0x000e300000209400 */
[----:B0-----:R-:W0:Y:S02]  /*0110*/  MUFU.RCP R0, R0 ;  /* 0x0000000000007308 */ /* 0x001e240000001000 */
[----:B0-----:R-:W-:Y:S01]  /*0120*/  IADD3 R2, R0, 0xffffffe, RZ ;  /* 0x0ffffffe00027810 */ /* 0x001fe20007ffe0ff */
[----:B------:R-:W-:-:S05]  /*0130*/  IMAD.MOV R0, RZ, RZ, -R10 ;  /* 0x000000ffff007224 */ /* 0x000fca00078e0a0a */
[----:B------:R0:W1:Y:S02]  /*0140*/  F2I.FTZ.U32.TRUNC.NTZ R3, R2 ;  /* 0x0000000200037305 */ /* 0x000064000021f000 */
[----:B0-----:R-:W-:Y:S02]  /*0150*/  IMAD.MOV.U32 R2, RZ, RZ, RZ ;  /* 0x000000ffff027224 */ /* 0x001fe400078e00ff */
[----:B-1----:R-:W-:-:S04]  /*0160*/  IMAD.MOV R6, RZ, RZ, -R3 ;  /* 0x000000ffff067224 */ /* 0x002fc800078e0a03 */
[----:B------:R-:W-:Y:S02]  /*0170*/  IMAD R9, R6, R7, RZ ;  /* 0x0000000706097224 */ /* 0x000fe400078e02ff */
[----:B------:R-:W-:Y:S02]  /*0180*/  IMAD.MOV.U32 R6, RZ, RZ, R8 ;  /* 0x000000ffff067224 */ /* 0x000fe400078e0008 */
[----:B------:R-:W-:-:S06]  /*0190*/  IMAD.HI.U32 R3, R3, R9, R2 ;  /* 0x0000000903037227 */ /* 0x000fcc00078e0002 */
[----:B------:R-:W-:-:S04]  /*01a0*/  IMAD.HI.U32 R3, R3, R6, RZ ;  /* 0x0000000603037227 */ /* 0x000fc800078e00ff */
[----:B------:R-:W-:-:S05]  /*01b0*/  IMAD R0, R3, R0, R6 ;  /* 0x0000000003007224 */ /* 0x000fca00078e0206 */
[----:B------:R-:W-:-:S13]  /*01c0*/  ISETP.GT.U32.AND P1, PT, R7, R0, PT ;  /* 0x000000000700720c */ /* 0x000fda0003f24070 */
[----:B------:R-:W-:Y:S01]  /*01d0*/  @!P1 IMAD.IADD R0, R0, 0x1, -R7 ;  /* 0x0000000100009824 */ /* 0x000fe200078e0a07 */
[----:B------:R-:W-:Y:S02]  /*01e0*/  @!P1 IADD3 R3, R3, 0x1, RZ ;  /* 0x0000000103039810 */ /* 0x000fe40007ffe0ff */
[----:B------:R-:W-:Y:S02]  /*01f0*/  ISETP.NE.AND P1, PT, R4, RZ, PT ;  /* 0x000000ff0400720c */ /* 0x000fe40003f25270 */
[----:B------:R-:W-:Y:S02]  /*0200*/  ISETP.GE.U32.AND P0, PT, R0, R7, PT ;  /* 0x000000070000720c */ /* 0x000fe40003f06070 */
[----:B------:R-:W-:-:S04]  /*0210*/  LOP3.LUT R0, R5, R4, RZ, 0x3c, !PT ;  /* 0x0000000405007212 */ /* 0x000fc800078e3cff */
[----:B------:R-:W-:Y:S01]  /*0220*/  ISETP.GE.AND P2, PT, R0, RZ, PT ;  /* 0x000000ff0000720c */ /* 0x000fe20003f46270 */
[----:B------:R-:W-:-:S05]  /*0230*/  IMAD.MOV.U32 R0, RZ, RZ, c[0x0][0x178] ;  /* 0x00005e00ff007624 */ /* 0x000fca00078e00ff */
[----:B------:R-:W-:Y:S02]  /*0240*/  IADD3 R0, R0, 0x3f, RZ ;  /* 0x0000003f00007810 */ /* 0x000fe40007ffe0ff */
[----:B------:R-:W-:-:S05]  /*0250*/  @P0 IADD3 R3, R3, 0x1, RZ ;  /* 0x0000000103030810 */ /* 0x000fca0007ffe0ff */
[----:B------:R-:W-:Y:S01]  /*0260*/  IMAD.MOV.U32 R2, RZ, RZ, R3 ;  /* 0x000000ffff027224 */ /* 0x000fe200078e0003 */
[----:B------:R-:W-:-:S03]  /*0270*/  SHF.R.S32.HI R3, RZ, 0x1f, R0 ;  /* 0x0000001fff037819 */ /* 0x000fc60000011400 */
[----:B------:R-:W-:Y:S01]  /*0280*/  @!P2 IMAD.MOV R2, RZ, RZ, -R2 ;  /* 0x000000ffff02a224 */ /* 0x000fe200078e0a02 */
[----:B------:R-:W-:Y:S02]  /*0290*/  @!P1 LOP3.LUT R2, RZ, R4, RZ, 0x33, !PT ;  /* 0x00000004ff029212 */ /* 0x000fe400078e33ff */
[----:B------:R-:W-:-:S03]  /*02a0*/  LEA.HI R3, R3, R0, RZ, 0x6 ;  /* 0x0000000003037211 */ /* 0x000fc600078f30ff */
[----:B------:R-:W-:Y:S02]  /*02b0*/  IMAD.SHL.U32 R14, R2, 0x8, RZ ;  /* 0x00000008020e7824 */ /* 0x000fe400078e00ff */
[----:B------:R-:W-:-:S03]  /*02c0*/  IMAD.MOV R2, RZ, RZ, -R2 ;  /* 0x000000ffff027224 */ /* 0x000fc600078e0a02 */
[----:B------:R-:W-:Y:S01]  /*02d0*/  LEA.HI.SX32 R3, R3, -R14, 0x1a ;  /* 0x8000000e03037211 */ /* 0x000fe200078fd2ff */
[----:B------:R-:W-:-:S03]  /*02e0*/  IMAD R4, R4, R2, R5 ;  /* 0x0000000204047224 */ /* 0x000fc600078e0205 */
[----:B------:R-:W-:Y:S02]  /*02f0*/  IMNMX R11, R3, 0x8, PT ;  /* 0x00000008030b7817 */ /* 0x000fe40003800200 */
[----:B------:R-:W-:Y:S02]  /*0300*/  IABS R9, R4 ;  /* 0x0000000400097213 */ /* 0x000fe40000000000 */
[----:B------:R-:W-:-:S04]  /*0310*/  IABS R7, R11 ;  /* 0x0000000b00077213 */ /* 0x000fc80000000000 */
[----:B------:R-:W0:Y:S08]  /*0320*/  I2F.RP R0, R7 ;  /* 0x0000000700007306 */ /* 0x000e300000209400 */
[----:B0-----:R-:W0:Y:S02]  /*0330*/  MUFU.RCP R0, R0 ;  /* 0x0000000000007308 */ /* 0x001e240000001000 */
[----:B0-----:R-:W-:-:S06]  /*0340*/  IADD3 R3, R0, 0xffffffe, RZ ;  /* 0x0ffffffe00037810 */ /* 0x001fcc0007ffe0ff */
[----:B------:R-:W0:Y:S02]  /*0350*/  F2I.FTZ.U32.TRUNC.NTZ R3, R3 ;  /* 0x0000000300037305 */ /* 0x000e24000021f000 */
[----:B0-----:R-:W-:-:S04]  /*0360*/  IMAD.MOV R6, RZ, RZ, -R3 ;  /* 0x000000ffff067224 */ /* 0x001fc800078e0a03 */
[----:B------:R-:W-:Y:S01]  /*0370*/  IMAD.MOV.U32 R2, RZ, RZ, R6 ;  /* 0x000000ffff027224 */ /* 0x000fe200078e0006 */
[----:B------:R-:W-:-:S03]  /*0380*/  IABS R6, R11 ;  /* 0x0000000b00067213 */ /* 0x000fc60000000000 */
[----:B------:R-:W-:Y:S02]  /*0390*/  IMAD R5, R2, R7, RZ ;  /* 0x0000000702057224 */ /* 0x000fe400078e02ff */
[----:B------:R-:W-:Y:S02]  /*03a0*/  IMAD.MOV.U32 R2, RZ, RZ, RZ ;  /* 0x000000ffff027224 */ /* 0x000fe400078e00ff */
[----:B------:R-:W-:Y:S02]  /*03b0*/  IMAD.MOV R0, RZ, RZ, -R6 ;  /* 0x000000ffff007224 */ /* 0x000fe400078e0a06 */
        /* <DEDUP_REMOVED lines=9> */
[----:B------:R-:W-:Y:S02]  /*0450*/  ISETP.GE.AND P2, PT, R0, RZ, PT ;  /* 0x000000ff0000720c */ /* 0x000fe40003f46270 */
[----:B------:R-:W0:Y:S05]  /*0460*/  S2R R0, SR_TID.X ;  /* 0x0000000000007919 */ /* 0x000e2a0000002100 */
[----:B------:R-:W-:Y:S02]  /*0470*/  @P0 IADD3 R2, R2, 0x1, RZ ;  /* 0x0000000102020810 */ /* 0x000fe40007ffe0ff */
[----:B------:R-:W-:-:S03]  /*0480*/  ISETP.GE.AND P0, PT, R133, 0x40, PT ;  /* 0x000000408500780c */ /* 0x000fc60003f06270 */
[----:B------:R-:W-:-:S04]  /*0490*/  IMAD.MOV.U32 R3, RZ, RZ, R2 ;  /* 0x000000ffff037224 */ /* 0x000fc800078e0002 */
[----:B------:R-:W-:Y:S01]  /*04a0*/  @!P2 IMAD.MOV R3, RZ, RZ, -R3 ;  /* 0x000000ffff03a224 */ /* 0x000fe200078e0a03 */
[----:B------:R-:W-:-:S05]  /*04b0*/  @!P1 LOP3.LUT R3, RZ, R11, RZ, 0x33, !PT ;  /* 0x0000000bff039212 */ /* 0x000fca00078e33ff */
[----:B------:R-:W-:Y:S02]  /*04c0*/  IMAD.MOV R2, RZ, RZ, -R3 ;  /* 0x000000ffff027224 */ /* 0x000fe400078e0a03 */
[----:B------:R-:W-:Y:S02]  /*04d0*/  IMAD.SHL.U32 R13, R3, 0x10, RZ ;  /* 0x00000010030d7824 */ /* 0x000fe400078e00ff */
[----:B------:R-:W-:Y:S01]  /*04e0*/  IMAD R2, R11, R2, R4 ;  /* 0x000000020b027224 */ /* 0x000fe200078e0204 */
[C---:B0-----:R-:W-:Y:S02]  /*04f0*/  LOP3.LUT R3, R0.reuse, 0x3f, RZ, 0xc0, !PT ;  /* 0x0000003f00037812 */ /* 0x041fe400078ec0ff */
[----:B------:R-:W-:Y:S01]  /*0500*/  LOP3.LUT R4, R0, 0x40, RZ, 0xc0, !PT ;  /* 0x0000004000047812 */ /* 0x000fe200078ec0ff */
[----:B------:R-:W-:Y:S01]  /*0510*/  IMAD.IADD R14, R14, 0x1, R2 ;  /* 0x000000010e0e7824 */ /* 0x000fe200078e0202 */
[----:B------:R-:W-:-:S04]  /*0520*/  SHF.R.U32.HI R2, RZ, 0x6, R0 ;  /* 0x00000006ff027819 */ /* 0x000fc80000011600 */
[----:B------:R-:W-:-:S04]  /*0530*/  SGXT.U32 R2, R2, 0x1 ;  /* 0x000000010202781a */ /* 0x000fc80000000000 */
[C---:B------:R-:W-:Y:S02]  /*0540*/  LOP3.LUT R5, R13.reuse, R2, RZ, 0xfc, !PT ;  /* 0x000000020d057212 */ /* 0x040fe400078efcff */
[C-C-:B------:R-:W-:Y:S02]  /*0550*/  LOP3.LUT R6, R13.reuse, 0x2, R2.reuse, 0xfe, !PT ;  /* 0x000000020d067812 */ /* 0x140fe400078efe02 */
[C-C-:B------:R-:W-:Y:S02]  /*0560*/  LOP3.LUT R7, R13.reuse, 0x4, R2.reuse, 0xfe, !PT ;  /* 0x000000040d077812 */ /* 0x140fe400078efe02 */
[C-C-:B------:R-:W-:Y:S02]  /*0570*/  LOP3.LUT R8, R13.reuse, 0x6, R2.reuse, 0xfe, !PT ;  /* 0x000000060d087812 */ /* 0x140fe400078efe02 */
[C-C-:B------:R-:W-:Y:S02]  /*0580*/  LOP3.LUT R9, R13.reuse, 0x8, R2.reuse, 0xfe, !PT ;  /* 0x000000080d097812 */ /* 0x140fe400078efe02 */
[----:B------:R-:W-:-:S02]  /*0590*/  LOP3.LUT R10, R13, 0xa, R2, 0xfe, !PT ;  /* 0x0000000a0d0a7812 */ /* 0x000fc400078efe02 */
[C-C-:B------:R-:W-:Y:S02]  /*05a0*/  LOP3.LUT R11, R13.reuse, 0xc, R2.reuse, 0xfe, !PT ;  /* 0x0000000c0d0b7812 */ /* 0x140fe400078efe02 */
[----:B------:R-:W-:Y:S01]  /*05b0*/  LOP3.LUT R12, R13, 0xe, R2, 0xfe, !PT ;  /* 0x0000000e0d0c7812 */ /* 0x000fe200078efe02 */
[----:B------:R-:W-:Y:S01]  /*05c0*/  IMAD R13, R14, 0x40, R3 ;  /* 0x000000400e0d7824 */ /* 0x000fe200078e0203 */
[----:B------:R-:W-:Y:S05]  /*05d0*/  @!P0 BRA `(.L_x_0) ;  /* 0x00001d9000008947 */ /* 0x000fea0003800000 */
[----:B------:R-:W-:Y:S01]  /*05e0*/  IABS R28, c[0x0][0x17c] ;  /* 0x00005f00001c7a13 */ /* 0x000fe20000000000 */
[----:B------:R-:W-:Y:S01]  /*05f0*/  IMAD.MOV.U32 R97, RZ, RZ, c[0x0][0x18c] ;  /* 0x00006300ff617624 */ /* 0x000fe200078e00ff */
[----:B------:R-:W-:Y:S01]  /*0600*/  IABS R31, c[0x0][0x178] ;  /* 0x00005e00001f7a13 */ /* 0x000fe20000000000 */
[----:B------:R-:W-:Y:S01]  /*0610*/  IMAD.MOV.U32 R96, RZ, RZ, c[0x0][0x188] ;  /* 0x00006200ff607624 */ /* 0x000fe200078e00ff */
[----:B------:R-:W0:Y:S01]  /*0620*/  I2F.RP R18, R28 ;  /* 0x0000001c00127306 */ /* 0x000e220000209400 */
[----:B------:R-:W-:Y:S01]  /*0630*/  SHF.R.S32.HI R14, RZ, 0x1f, R133 ;  /* 0x0000001fff0e7819 */ /* 0x000fe20000011485 */
[----:B------:R-:W-:Y:S01]  /*0640*/  IMAD R95, R3, c[0x0][0x18c], RZ ;  /* 0x00006300035f7a24 */ /* 0x000fe200078e02ff */
[----:B------:R-:W-:Y:S01]  /*0650*/  IABS R23, R11 ;  /* 0x0000000b00177213 */ /* 0x000fe20000000000 */
[----:B------:R-:W-:Y:S01]  /*0660*/  IMAD R94, R2, c[0x0][0x188], RZ ;  /* 0x00006200025e7a24 */ /* 0x000fe200078e02ff */
[----:B------:R-:W-:Y:S01]  /*0670*/  LEA.HI R133, R14, R133, RZ, 0x6 ;  /* 0x000000850e857211 */ /* 0x000fe200078f30ff */
[----:B------:R-:W-:Y:S01]  /*0680*/  IMAD.MOV.U32 R14, RZ, RZ, RZ ;  /* 0x000000ffff0e7224 */ /* 0x000fe200078e00ff */
[----:B------:R-:W-:Y:S01]  /*0690*/  IABS R25, R10 ;  /* 0x0000000a00197213 */ /* 0x000fe20000000000 */
[----:B------:R-:W1:Y:S01]  /*06a0*/  I2F.RP R19, R31 ;  /* 0x0000001f00137306 */ /* 0x000e620000209400 */
[----:B------:R-:W-:Y:S01]  /*06b0*/  IABS R27, R9 ;  /* 0x00000009001b7213 */ /* 0x000fe20000000000 */
[----:B------:R-:W-:Y:S01]  /*06c0*/  CS2R R48, SRZ ;  /* 0x0000000000307805 */ /* 0x000fe2000001ff00 */
[----:B------:R-:W-:Y:S01]  /*06d0*/  IABS R44, R13 ;  /* 0x0000000d002c7213 */ /* 0x000fe20000000000 */
[----:B------:R-:W-:Y:S01]  /*06e0*/  CS2R R50, SRZ ;  /* 0x0000000000327805 */ /* 0x000fe2000001ff00 */
[----:B------:R-:W-:Y:S01]  /*06f0*/  ISETP.NE.U32.AND P1, PT, R4, RZ, PT ;  /* 0x000000ff0400720c */ /* 0x000fe20003f25070 */
[----:B------:R-:W-:Y:S01]  /*0700*/  CS2R R64, SRZ ;  /* 0x0000000000407805 */ /* 0x000fe2000001ff00 */
[C---:B------:R-:W-:Y:S01]  /*0710*/  LOP3.LUT R30, R2.reuse, 0x1c, RZ, 0xfc, !PT ;  /* 0x0000001c021e7812 */ /* 0x040fe200078efcff */
[----:B0-----:R-:W0:Y:S01]  /*0720*/  MUFU.RCP R18, R18 ;  /* 0x0000001200127308 */ /* 0x001e220000001000 */
[C---:B------:R-:W-:Y:S01]  /*0730*/  LOP3.LUT R32, R2.reuse, 0x20, RZ, 0xfc, !PT ;  /* 0x0000002002207812 */ /* 0x040fe200078efcff */
[----:B------:R-:W-:Y:S01]  /*0740*/  CS2R R66, SRZ ;  /* 0x0000000000427805 */ /* 0x000fe2000001ff00 */
[C---:B------:R-:W-:Y:S01]  /*0750*/  LOP3.LUT R33, R2.reuse, 0x22, RZ, 0xfc, !PT ;  /* 0x0000002202217812 */ /* 0x040fe200078efcff */
[----:B------:R-:W-:Y:S01]  /*0760*/  IMAD.SHL.U32 R97, R97, 0x40, RZ ;  /* 0x0000004061617824 */ /* 0x000fe200078e00ff */
[----:B------:R-:W-:Y:S01]  /*0770*/  LOP3.LUT R34, R2, 0x24, RZ, 0xfc, !PT ;  /* 0x0000002402227812 */ /* 0x000fe200078efcff */
[----:B------:R-:W-:Y:S01]  /*0780*/  IMAD.SHL.U32 R96, R96, 0x40, RZ ;  /* 0x0000004060607824 */ /* 0x000fe200078e00ff */
[C---:B------:R-:W-:Y:S01]  /*0790*/  LOP3.LUT R35, R2.reuse, 0x26, RZ, 0xfc, !PT ;  /* 0x0000002602237812 */ /* 0x040fe200078efcff */
[----:B-1----:R-:W1:Y:S01]  /*07a0*/  MUFU.RCP R19, R19 ;  /* 0x0000001300137308 */ /* 0x002e620000001000 */
[----:B------:R-:W-:Y:S01]  /*07b0*/  LOP3.LUT R68, R2, 0x28, RZ, 0xfc, !PT ;  /* 0x0000002802447812 */ /* 0x000fe200078efcff */
[----:B------:R-:W-:Y:S01]  /*07c0*/  IMAD R111, R34, c[0x0][0x188], RZ ;  /* 0x00006200226f7a24 */ /* 0x000fe200078e02ff */
[C---:B------:R-:W-:Y:S01]  /*07d0*/  LOP3.LUT R69, R2.reuse, 0x2a, RZ, 0xfc, !PT ;  /* 0x0000002a02457812 */ /* 0x040fe200078efcff */
[----:B------:R-:W-:Y:S01]  /*07e0*/  IMAD R110, R35, c[0x0][0x188], RZ ;  /* 0x00006200236e7a24 */ /* 0x000fe200078e02ff */
[----:B------:R-:W-:Y:S01]  /*07f0*/  LOP3.LUT R70, R2, 0x2c, RZ, 0xfc, !PT ;  /* 0x0000002c02467812 */ /* 0x000fe200078efcff */
[----:B------:R-:W-:Y:S01]  /*0800*/  IMAD R109, R68, c[0x0][0x188], RZ ;  /* 0x00006200446d7a24 */ /* 0x000fe200078e02ff */
[----:B------:R-:W-:Y:S01]  /*0810*/  LOP3.LUT R71, R2, 0x2e, RZ, 0xfc, !PT ;  /* 0x0000002e02477812 */ /* 0x000fe200078efcff */
[----:B------:R-:W-:Y:S01]  /*0820*/  IMAD R108, R69, c[0x0][0x188], RZ ;  /* 0x00006200456c7a24 */ /* 0x000fe200078e02ff */
[----:B0-----:R-:W-:Y:S01]  /*0830*/  IADD3 R15, R18, 0xffffffe, RZ ;  /* 0x0ffffffe120f7810 */ /* 0x001fe20007ffe0ff */
[----:B------:R-:W-:Y:S01]  /*0840*/  IMAD R107, R70, c[0x0][0x188], RZ ;  /* 0x00006200466b7a24 */ /* 0x000fe200078e02ff */
[C---:B------:R-:W-:Y:S01]  /*0850*/  LOP3.LUT R72, R2.reuse, 0x30, RZ, 0xfc, !PT ;  /* 0x0000003002487812 */ /* 0x040fe200078efcff */
[----:B------:R-:W-:Y:S01]  /*0860*/  IMAD R106, R71, c[0x0][0x188], RZ ;  /* 0x00006200476a7a24 */ /* 0x000fe200078e02ff */
[----:B------:R-:W-:Y:S01]  /*0870*/  LOP3.LUT R73, R2, 0x32, RZ, 0xfc, !PT ;  /* 0x0000003202497812 */ /* 0x000fe200078efcff */
[----:B------:R-:W-:Y:S01]  /*0880*/  IMAD R112, R33, c[0x0][0x188], RZ ;  /* 0x0000620021707a24 */ /* 0x000fe200078e02ff */
[----:B------:R-:W0:Y:S01]  /*0890*/  F2I.FTZ.U32.TRUNC.NTZ R15, R15 ;  /* 0x0000000f000f7305 */ /* 0x000e22000021f000 */
[----:B-1----:R-:W-:Y:S01]  /*08a0*/  IADD3 R16, R19, 0xffffffe, RZ ;  /* 0x0ffffffe13107810 */ /* 0x002fe20007ffe0ff */
[----:B------:R-:W-:Y:S01]  /*08b0*/  IMAD R105, R72, c[0x0][0x188], RZ ;  /* 0x0000620048697a24 */ /* 0x000fe200078e02ff */
[C---:B------:R-:W-:Y:S01]  /*08c0*/  LOP3.LUT R74, R2.reuse, 0x34, RZ, 0xfc, !PT ;  /* 0x00000034024a7812 */ /* 0x040fe200078efcff */
[----:B------:R-:W-:Y:S01]  /*08d0*/  IMAD R104, R73, c[0x0][0x188], RZ ;  /* 0x0000620049687a24 */ /* 0x000fe200078e02ff */
[----:B------:R-:W-:Y:S01]  /*08e0*/  LOP3.LUT R75, R2, 0x36, RZ, 0xfc, !PT ;  /* 0x00000036024b7812 */ /* 0x000fe200078efcff */
[----:B------:R-:W-:Y:S01]  /*08f0*/  IMAD R113, R32, c[0x0][0x188], RZ ;  /* 0x0000620020717a24 */ /* 0x000fe200078e02ff */
[C---:B------:R-:W-:Y:S01]  /*0900*/  LOP3.LUT R90, R2.reuse, 0x38, RZ, 0xfc, !PT ;  /* 0x00000038025a7812 */ /* 0x040fe200078efcff */
[----:B------:R1:W2:Y:S01]  /*0910*/  F2I.FTZ.U32.TRUNC.NTZ R17, R16 ;  /* 0x0000001000117305 */ /* 0x0002a2000021f000 */
[C---:B------:R-:W-:Y:S01]  /*0920*/  LOP3.LUT R91, R2.reuse, 0x3a, RZ, 0xfc, !PT ;  /* 0x0000003a025b7812 */ /* 0x040fe200078efcff */
[----:B------:R-:W-:Y:S01]  /*0930*/  IMAD R102, R75, c[0x0][0x188], RZ ;  /* 0x000062004b667a24 */ /* 0x000fe200078e02ff */
[----:B------:R-:W-:Y:S01]  /*0940*/  LOP3.LUT R92, R2, 0x3c, RZ, 0xfc, !PT ;  /* 0x0000003c025c7812 */ /* 0x000fe200078efcff */
[----:B------:R-:W-:Y:S01]  /*0950*/  IMAD R101, R90, c[0x0][0x188], RZ ;  /* 0x000062005a657a24 */ /* 0x000fe200078e02ff */
[----:B------:R-:W-:Y:S01]  /*0960*/  LOP3.LUT R93, R2, 0x3e, RZ, 0xfc, !PT ;  /* 0x0000003e025d7812 */ /* 0x000fe200078efcff */
[----:B------:R-:W-:Y:S01]  /*0970*/  IMAD R100, R91, c[0x0][0x188], RZ ;  /* 0x000062005b647a24 */ /* 0x000fe200078e02ff */
[----:B------:R-:W-:Y:S01]  /*0980*/  SHF.R.S32.HI R133, RZ, 0x6, R133 ;  /* 0x00000006ff857819 */ /* 0x000fe20000011485 */
[----:B0-----:R-:W-:Y:S01]  /*0990*/  IMAD.MOV R21, RZ, RZ, -R15 ;  /* 0x000000ffff157224 */ /* 0x001fe200078e0a0f */
[----:B------:R-:W-:Y:S01]  /*09a0*/  ULDC UR4, c[0x0][0x180] ;  /* 0x0000600000047ab9 */ /* 0x000fe20000000800 */
[----:B-1----:R-:W-:-:S02]  /*09b0*/  IMAD.MOV.U32 R16, RZ, RZ, RZ ;  /* 0x000000ffff107224 */ /* 0x002fc400078e00ff */
[----:B------:R-:W-:Y:S02]  /*09c0*/  IMAD R21, R21, R28, RZ ;  /* 0x0000001c15157224 */ /* 0x000fe400078e02ff */
[----:B------:R-:W-:Y:S02]  /*09d0*/  IMAD R98, R93, c[0x0][0x188], RZ ;  /* 0x000062005d627a24 */ /* 0x000fe400078e02ff */
[----:B------:R-:W-:Y:S01]  /*09e0*/  IMAD.HI.U32 R14, R15, R21, R14 ;  /* 0x000000150f0e7227 */ /* 0x000fe200078e000e */
[----:B------:R-:W-:-:S03]  /*09f0*/  IABS R21, R12 ;  /* 0x0000000c00157213 */ /* 0x000fc60000000000 */
[----:B--2---:R-:W-:Y:S02]  /*0a00*/  IMAD.MOV R22, RZ, RZ, -R17 ;  /* 0x000000ffff167224 */ /* 0x004fe400078e0a11 */
[----:B------:R-:W-:-:S04]  /*0a10*/  IMAD.HI.U32 R18, R14, R23, RZ ;  /* 0x000000170e127227 */ /* 0x000fc800078e00ff */
[----:B------:R-:W-:Y:S02]  /*0a20*/  IMAD.MOV R18, RZ, RZ, -R18 ;  /* 0x000000ffff127224 */ /* 0x000fe400078e0a12 */
[----:B------:R-:W-:-:S04]  /*0a30*/  IMAD.HI.U32 R15, R14, R21, RZ ;  /* 0x000000150e0f7227 */ /* 0x000fc800078e00ff */
[----:B------:R-:W-:-:S04]  /*0a40*/  IMAD.HI.U32 R19, R14, R25, RZ ;  /* 0x000000190e137227 */ /* 0x000fc800078e00ff */
[----:B------:R-:W-:Y:S02]  /*0a50*/  IMAD R29, R22, R31, RZ ;  /* 0x0000001f161d7224 */ /* 0x000fe400078e02ff */
[----:B------:R-:W-:Y:S01]  /*0a60*/  IMAD R18, R28, R18, R23 ;  /* 0x000000121c127224 */ /* 0x000fe200078e0217 */
[----:B------:R-:W-:Y:S01]  /*0a70*/  IABS R23, R8 ;  /* 0x0000000800177213 */ /* 0x000fe20000000000 */
[----:B------:R-:W-:-:S03]  /*0a80*/  IMAD.HI.U32 R20, R14, R27, RZ ;  /* 0x0000001b0e147227 */ /* 0x000fc600078e00ff */
[----:B------:R-:W-:Y:S01]  /*0a90*/  ISETP.GT.U32.AND P6, PT, R28, R18, PT ;  /* 0x000000121c00720c */ /* 0x000fe20003fc4070 */
[----:B------:R-:W-:Y:S02]  /*0aa0*/  IMAD.MOV R15, RZ, RZ, -R15 ;  /* 0x000000ffff0f7224 */ /* 0x000fe400078e0a0f */
[----:B------:R-:W-:Y:S02]  /*0ab0*/  IMAD.MOV R19, RZ, RZ, -R19 ;  /* 0x000000ffff137224 */ /* 0x000fe400078e0a13 */
[----:B------:R-:W-:Y:S01]  /*0ac0*/  IMAD.HI.U32 R22, R17, R29, R16 ;  /* 0x0000001d11167227 */ /* 0x000fe200078e0010 */
[----:B------:R-:W-:-:S03]  /*0ad0*/  IABS R29, R5 ;  /* 0x00000005001d7213 */ /* 0x000fc60000000000 */
[----:B------:R-:W-:Y:S02]  /*0ae0*/  IMAD.MOV R24, RZ, RZ, -R20 ;  /* 0x000000ffff187224 */ /* 0x000fe400078e0a14 */
[C---:B------:R-:W-:Y:S02]  /*0af0*/  IMAD R17, R28.reuse, R15, R21 ;  /* 0x0000000f1c117224 */ /* 0x040fe400078e0215 */
[----:B------:R-:W-:Y:S01]  /*0b00*/  IMAD R20, R28, R19, R25 ;  /* 0x000000131c147224 */ /* 0x000fe200078e0219 */
[----:B------:R-:W-:Y:S01]  /*0b10*/  IABS R25, R7 ;  /* 0x0000000700197213 */ /* 0x000fe20000000000 */
[----:B------:R-:W-:Y:S01]  /*0b20*/  IMAD.HI.U32 R15, R14, R23, RZ ;  /* 0x000000170e0f7227 */ /* 0x000fe200078e00ff */
[C---:B------:R-:W-:Y:S02]  /*0b30*/  ISETP.GT.U32.AND P4, PT, R28.reuse, R17, PT ;  /* 0x000000111c00720c */ /* 0x040fe40003f84070 */
[----:B------:R-:W-:Y:S01]  /*0b40*/  ISETP.GT.U32.AND P2, PT, R28, R20, PT ;  /* 0x000000141c00720c */ /* 0x000fe20003f44070 */
[----:B------:R-:W-:-:S04]  /*0b50*/  IMAD.HI.U32 R22, R22, R44, RZ ;  /* 0x0000002c16167227 */ /* 0x000fc800078e00ff */
[----:B------:R-:W-:Y:S01]  /*0b60*/  IMAD R21, R28, R24, R27 ;  /* 0x000000181c157224 */ /* 0x000fe200078e021b */
[----:B------:R-:W-:Y:S01]  /*0b70*/  IABS R27, R6 ;  /* 0x00000006001b7213 */ /* 0x000fe20000000000 */
[----:B------:R-:W-:Y:S02]  /*0b80*/  IMAD.MOV R15, RZ, RZ, -R15 ;  /* 0x000000ffff0f7224 */ /* 0x000fe400078e0a0f */
[----:B------:R-:W-:Y:S01]  /*0b90*/  IMAD.HI.U32 R16, R14, R25, RZ ;  /* 0x000000190e107227 */ /* 0x000fe200078e00ff */
[----:B------:R-:W-:-:S03]  /*0ba0*/  ISETP.GT.U32.AND P5, PT, R28, R21, PT ;  /* 0x000000151c00720c */ /* 0x000fc60003fa4070 */
[----:B------:R-:W-:Y:S02]  /*0bb0*/  IMAD.MOV R26, RZ, RZ, -R22 ;  /* 0x000000ffff1a7224 */ /* 0x000fe400078e0a16 */
[----:B------:R-:W-:Y:S01]  /*0bc0*/  IMAD R22, R28, R15, R23 ;  /* 0x0000000f1c167224 */ /* 0x000fe200078e0217 */
[----:B------:R-:W-:Y:S01]  /*0bd0*/  LOP3.LUT R15, R0, 0x7, RZ, 0xc0, !PT ;  /* 0x00000007000f7812 */ /* 0x000fe200078ec0ff */
[----:B------:R-:W-:-:S03]  /*0be0*/  IMAD.HI.U32 R19, R14, R27, RZ ;  /* 0x0000001b0e137227 */ /* 0x000fc600078e00ff */
[C---:B------:R-:W-:Y:S01]  /*0bf0*/  ISETP.GT.U32.AND P0, PT, R28.reuse, R22, PT ;  /* 0x000000161c00720c */ /* 0x040fe20003f04070 */
[----:B------:R-:W-:Y:S02]  /*0c00*/  IMAD.MOV R16, RZ, RZ, -R16 ;  /* 0x000000ffff107224 */ /* 0x000fe400078e0a10 */
[----:B------:R-:W-:Y:S02]  /*0c10*/  IMAD.MOV R19, RZ, RZ, -R19 ;  /* 0x000000ffff137224 */ /* 0x000fe400078e0a13 */
[----:B------:R-:W-:Y:S02]  /*0c20*/  IMAD R23, R28, R16, R25 ;  /* 0x000000101c177224 */ /* 0x000fe400078e0219 */
[----:B------:R-:W-:Y:S02]  /*0c30*/  IMAD.SHL.U32 R16, R0, 0x2, RZ ;  /* 0x0000000200107824 */ /* 0x000fe400078e00ff */
[C---:B------:R-:W-:Y:S01]  /*0c40*/  IMAD R24, R28.reuse, R19, R27 ;  /* 0x000000131c187224 */ /* 0x040fe200078e021b */
[----:B------:R-:W-:Y:S01]  /*0c50*/  ISETP.GT.U32.AND P3, PT, R28, R23, PT ;  /* 0x000000171c00720c */ /* 0x000fe20003f64070 */
[----:B------:R-:W-:-:S02]  /*0c60*/  IMAD R44, R31, R26, R44 ;  /* 0x0000001a1f2c7224 */ /* 0x000fc400078e022c */
[----:B------:R-:W-:Y:S01]  /*0c70*/  IMAD R27, R15, 0x90, RZ ;  /* 0x000000900f1b7824 */ /* 0x000fe200078e02ff */
[----:B------:R-:W-:Y:S01]  /*0c80*/  LOP3.LUT R15, R16, 0x10, RZ, 0xc0, !PT ;  /* 0x00000010100f7812 */ /* 0x000fe200078ec0ff */
[--C-:B------:R-:W-:Y:S01]  /*0c90*/  @!P2 IMAD.IADD R20, R20, 0x1, -R28.reuse ;  /* 0x000000011414a824 */ /* 0x100fe200078e0a1c */
[----:B------:R-:W-:Y:S01]  /*0ca0*/  ISETP.GT.U32.AND P2, PT, R31, R44, PT ;  /* 0x0000002c1f00720c */ /* 0x000fe20003f44070 */
[----:B------:R-:W-:Y:S01]  /*0cb0*/  @!P6 IMAD.IADD R18, R18, 0x1, -R28 ;  /* 0x000000011212e824 */ /* 0x000fe200078e0a1c */
[----:B------:R-:W-:Y:S01]  /*0cc0*/  LOP3.LUT R26, R15, 0x60, R0, 0xf8, !PT ;  /* 0x000000600f1a7812 */ /* 0x000fe200078ef800 */
[----:B------:R-:W-:Y:S01]  /*0cd0*/  IMAD.HI.U32 R14, R14, R29, RZ ;  /* 0x0000001d0e0e7227 */ /* 0x000fe200078e00ff */
[----:B------:R-:W-:Y:S02]  /*0ce0*/  SEL R15, RZ, 0x90, !P1 ;  /* 0x00000090ff0f7807 */ /* 0x000fe40004800000 */
[----:B------:R-:W-:Y:S01]  /*0cf0*/  ISETP.GT.U32.AND P1, PT, R28, R20, PT ;  /* 0x000000141c00720c */ /* 0x000fe20003f24070 */
[----:B------:R-:W-:Y:S01]  /*0d00*/  @!P0 IMAD.IADD R22, R22, 0x1, -R28 ;  /* 0x0000000116168824 */ /* 0x000fe200078e0a1c */
[C---:B------:R-:W-:Y:S01]  /*0d10*/  ISETP.GT.U32.AND P0, PT, R28.reuse, R18, PT ;  /* 0x000000121c00720c */ /* 0x040fe20003f04070 */
[----:B------:R-:W-:Y:S01]  /*0d20*/  IMAD.MOV R14, RZ, RZ, -R14 ;  /* 0x000000ffff0e7224 */ /* 0x000fe200078e0a0e */
[----:B------:R-:W-:Y:S01]  /*0d30*/  LOP3.LUT R26, R27, R26, RZ, 0x3c, !PT ;  /* 0x0000001a1b1a7212 */ /* 0x000fe200078e3cff */
[--C-:B------:R-:W-:Y:S01]  /*0d40*/  @!P4 IMAD.IADD R17, R17, 0x1, -R28.reuse ;  /* 0x000000011111c824 */ /* 0x100fe200078e0a1c */
[C---:B------:R-:W-:Y:S01]  /*0d50*/  ISETP.GT.U32.AND P4, PT, R28.reuse, R24, PT ;  /* 0x000000181c00720c */ /* 0x040fe20003f84070 */
[----:B------:R-:W-:Y:S01]  /*0d60*/  IMAD R25, R28, R14, R29 ;  /* 0x0000000e1c197224 */ /* 0x000fe200078e021d */
[----:B------:R-:W-:Y:S01]  /*0d70*/  LOP3.LUT R29, R2, 0x1a, RZ, 0xfc, !PT ;  /* 0x0000001a021d7812 */ /* 0x000fe200078efcff */
[--C-:B------:R-:W-:Y:S01]  /*0d80*/  @!P5 IMAD.IADD R21, R21, 0x1, -R28.reuse ;  /* 0x000000011515d824 */ /* 0x100fe200078e0a1c */
[----:B------:R-:W-:Y:S01]  /*0d90*/  ISETP.GT.U32.AND P5, PT, R28, R17, PT ;  /* 0x000000111c00720c */ /* 0x000fe20003fa4070 */
[----:B------:R-:W-:Y:S01]  /*0da0*/  @!P2 IMAD.IADD R44, R44, 0x1, -R31 ;  /* 0x000000012c2ca824 */ /* 0x000fe200078e0a1f */
[----:B------:R-:W-:Y:S01]  /*0db0*/  ISETP.GT.U32.AND P6, PT, R28, R25, PT ;  /* 0x000000191c00720c */ /* 0x000fe20003fc4070 */
[--C-:B------:R-:W-:Y:S01]  /*0dc0*/  @!P1 IMAD.IADD R20, R20, 0x1, -R28.reuse ;  /* 0x0000000114149824 */ /* 0x100fe200078e0a1c */
[----:B------:R-:W-:Y:S01]  /*0dd0*/  ISETP.GE.AND P1, PT, R12, RZ, PT ;  /* 0x000000ff0c00720c */ /* 0x000fe20003f26270 */
[--C-:B------:R-:W-:Y:S01]  /*0de0*/  @!P0 IMAD.IADD R18, R18, 0x1, -R28.reuse ;  /* 0x0000000112128824 */ /* 0x100fe200078e0a1c */
[----:B------:R-:W-:Y:S01]  /*0df0*/  ISETP.GT.U32.AND P0, PT, R31, R44, PT ;  /* 0x0000002c1f00720c */ /* 0x000fe20003f04070 */
[--C-:B------:R-:W-:Y:S01]  /*0e00*/  @!P3 IMAD.IADD R23, R23, 0x1, -R28.reuse ;  /* 0x000000011717b824 */ /* 0x100fe200078e0a1c */
[----:B------:R-:W-:Y:S01]  /*0e10*/  ISETP.GT.U32.AND P2, PT, R28, R21, PT ;  /* 0x000000151c00720c */ /* 0x000fe20003f44070 */
[--C-:B------:R-:W-:Y:S01]  /*0e20*/  @!P4 IMAD.IADD R24, R24, 0x1, -R28.reuse ;  /* 0x000000011818c824 */ /* 0x100fe200078e0a1c */
[----:B------:R-:W-:Y:S01]  /*0e30*/  ISETP.GT.U32.AND P4, PT, R28, R22, PT ;  /* 0x000000161c00720c */ /* 0x000fe20003f84070 */
[----:B------:R-:W-:Y:S01]  /*0e40*/  IMAD.SHL.U32 R19, R0, 0x40, RZ ;  /* 0x0000004000137824 */ /* 0x000fe200078e00ff */
[C---:B------:R-:W-:Y:S01]  /*0e50*/  ISETP.GT.U32.AND P3, PT, R28.reuse, R23, PT ;  /* 0x000000171c00720c */ /* 0x040fe20003f64070 */
[--C-:B------:R-:W-:Y:S01]  /*0e60*/  @!P5 IMAD.IADD R17, R17, 0x1, -R28.reuse ;  /* 0x000000011111d824 */ /* 0x100fe200078e0a1c */
[----:B------:R-:W-:Y:S01]  /*0e70*/  ISETP.GT.U32.AND P5, PT, R28, R24, PT ;  /* 0x000000181c00720c */ /* 0x000fe20003fa4070 */
[--C-:B------:R-:W-:Y:S01]  /*0e80*/  @!P6 IMAD.IADD R25, R25, 0x1, -R28.reuse ;  /* 0x000000011919e824 */ /* 0x100fe200078e0a1c */
[----:B------:R-:W-:Y:S01]  /*0e90*/  LOP3.LUT R19, R19, 0x400, RZ, 0xc0, !PT ;  /* 0x0000040013137812 */ /* 0x000fe200078ec0ff */
[----:B------:R-:W-:Y:S01]  /*0ea0*/  @!P1 IMAD.MOV R17, RZ, RZ, -R17 ;  /* 0x000000ffff119224 */ /* 0x000fe200078e0a11 */
[----:B------:R-:W-:Y:S01]  /*0eb0*/  ISETP.GE.AND P1, PT, R6, RZ, PT ;  /* 0x000000ff0600720c */ /* 0x000fe20003f26270 */
[----:B------:R-:W-:Y:S01]  /*0ec0*/  @!P0 IMAD.IADD R44, R44, 0x1, -R31 ;  /* 0x000000012c2c8824 */ /* 0x000fe200078e0a1f */
[----:B------:R-:W-:Y:S01]  /*0ed0*/  ISETP.GT.U32.AND P6, PT, R28, R25, PT ;  /* 0x000000191c00720c */ /* 0x000fe20003fc4070 */
[--C-:B------:R-:W-:Y:S01]  /*0ee0*/  @!P2 IMAD.IADD R21, R21, 0x1, -R28.reuse ;  /* 0x000000011515a824 */ /* 0x100fe200078e0a1c */
[----:B------:R-:W-:Y:S01]  /*0ef0*/  ISETP.GE.AND P0, PT, R7, RZ, PT ;  /* 0x000000ff0700720c */ /* 0x000fe20003f06270 */
[----:B------:R-:W-:Y:S01]  /*0f00*/  IMAD.SHL.U32 R14, R3, 0x2, RZ ;  /* 0x00000002030e7824 */ /* 0x000fe200078e00ff */
[----:B------:R-:W-:Y:S01]  /*0f10*/  ISETP.GE.AND P2, PT, R11, RZ, PT ;  /* 0x000000ff0b00720c */ /* 0x000fe20003f46270 */
[--C-:B------:R-:W-:Y:S01]  /*0f20*/  @!P3 IMAD.IADD R23, R23, 0x1, -R28.reuse ;  /* 0x000000011717b824 */ /* 0x100fe200078e0a1c */
[----:B------:R-:W-:Y:S01]  /*0f30*/  ISETP.GE.AND P3, PT, R8, RZ, PT ;  /* 0x000000ff0800720c */ /* 0x000fe20003f66270 */
[--C-:B------:R-:W-:Y:S01]  /*0f40*/  @!P5 IMAD.IADD R24, R24, 0x1, -R28.reuse ;  /* 0x000000011818d824 */ /* 0x100fe200078e0a1c */
[----:B------:R-:W-:Y:S01]  /*0f50*/  ISETP.GE.AND P5, PT, R9, RZ, PT ;  /* 0x000000ff0900720c */ /* 0x000fe20003fa6270 */
[----:B------:R-:W-:Y:S01]  /*0f60*/  @!P4 IMAD.IADD R22, R22, 0x1, -R28 ;  /* 0x000000011616c824 */ /* 0x000fe200078e0a1c */
[----:B------:R-:W-:Y:S01]  /*0f70*/  ISETP.GE.AND P4, PT, R10, RZ, PT ;  /* 0x000000ff0a00720c */ /* 0x000fe20003f86270 */
[----:B------:R-:W-:Y:S01]  /*0f80*/  @!P1 IMAD.MOV R24, RZ, RZ, -R24 ;  /* 0x000000ffff189224 */ /* 0x000fe200078e0a18 */
[----:B------:R-:W-:Y:S01]  /*0f90*/  ISETP.GE.AND P1, PT, R13, RZ, PT ;  /* 0x000000ff0d00720c */ /* 0x000fe20003f26270 */
[----:B------:R-:W-:Y:S01]  /*0fa0*/  @!P6 IMAD.IADD R25, R25, 0x1, -R28 ;  /* 0x000000011919e824 */ /* 0x000fe200078e0a1c */
[----:B------:R-:W-:Y:S01]  /*0fb0*/  ISETP.GE.AND P6, PT, R5, RZ, PT ;  /* 0x000000ff0500720c */ /* 0x000fe20003fc6270 */
[----:B------:R-:W-:Y:S01]  /*0fc0*/  @!P0 IMAD.MOV R23, RZ, RZ, -R23 ;  /* 0x000000ffff178224 */ /* 0x000fe200078e0a17 */
[----:B------:R-:W-:Y:S01]  /*0fd0*/  ISETP.NE.AND P0, PT, RZ, c[0x0][0x178], PT ;  /* 0x00005e00ff007a0c */ /* 0x000fe20003f05270 */
[----:B------:R-:W-:Y:S01]  /*0fe0*/  IMAD R99, R92, c[0x0][0x188], RZ ;  /* 0x000062005c637a24 */ /* 0x000fe200078e02ff */
[----:B------:R-:W-:Y:S01]  /*0ff0*/  LOP3.LUT R14, R15, R14, RZ, 0x3c, !PT ;  /* 0x0000000e0f0e7212 */ /* 0x000fe200078e3cff */
[----:B------:R-:W-:Y:S01]  /*1000*/  @!P3 IMAD.MOV R22, RZ, RZ, -R22 ;  /* 0x000000ffff16b224 */ /* 0x000fe200078e0a16 */
[----:B------:R-:W-:Y:S01]  /*1010*/  LOP3.LUT R15, R27, 0x30, R16, 0x78, !PT ;  /* 0x000000301b0f7812 */ /* 0x000fe200078e7810 */
[----:B------:R-:W-:Y:S01]  /*1020*/  IMAD.IADD R16, R19, 0x1, R26 ;  /* 0x0000000113107824 */ /* 0x000fe200078e021a */
[C---:B------:R-:W-:Y:S01]  /*1030*/  LOP3.LUT R26, R2.reuse, 0x14, RZ, 0xfc, !PT ;  /* 0x00000014021a7812 */ /* 0x040fe200078efcff */
[----:B------:R-:W-:Y:S01]  /*1040*/  IMAD.MOV.U32 R19, RZ, RZ, R18 ;  /* 0x000000ffff137224 */ /* 0x000fe200078e0012 */
[----:B------:R-:W-:Y:S01]  /*1050*/  LOP3.LUT R18, RZ, c[0x0][0x17c], RZ, 0x33, !PT ;  /* 0x00005f00ff127a12 */ /* 0x000fe200078e33ff */
[----:B------:R-:W-:Y:S01]  /*1060*/  @!P1 IMAD.MOV R44, RZ, RZ, -R44 ;  /* 0x000000ffff2c9224 */ /* 0x000fe200078e0a2c */
[----:B------:R-:W-:Y:S01]  /*1070*/  LOP3.LUT R27, R2, 0x16, RZ, 0xfc, !PT ;  /* 0x00000016021b7812 */ /* 0x000fe200078efcff */
[----:B------:R-:W-:Y:S01]  /*1080*/  @!P2 IMAD.MOV R19, RZ, RZ, -R19 ;  /* 0x000000ffff13a224 */ /* 0x000fe200078e0a13 */
[----:B------:R-:W-:Y:S01]  /*1090*/  ISETP.NE.AND P2, PT, RZ, c[0x0][0x17c], PT ;  /* 0x00005f00ff007a0c */ /* 0x000fe20003f45270 */
[----:B------:R-:W-:Y:S01]  /*10a0*/  @!P4 IMAD.MOV R20, RZ, RZ, -R20 ;  /* 0x000000ffff14c224 */ /* 0x000fe200078e0a14 */
[----:B------:R-:W-:Y:S01]  /*10b0*/  @!P0 LOP3.LUT R44, RZ, c[0x0][0x178], RZ, 0x33, !PT ;  /* 0x00005e00ff2c8a12 */ /* 0x000fe200078e33ff */
[----:B------:R-:W-:Y:S01]  /*10c0*/  @!P5 IMAD.MOV R21, RZ, RZ, -R21 ;  /* 0x000000ffff15d224 */ /* 0x000fe200078e0a15 */
[C---:B------:R-:W-:Y:S01]  /*10d0*/  SEL R36, R18.reuse, R17, !P2 ;  /* 0x0000001112247207 */ /* 0x040fe20005000000 */
[----:B------:R-:W-:Y:S01]  /*10e0*/  @!P6 IMAD.MOV R25, RZ, RZ, -R25 ;  /* 0x000000ffff19e224 */ /* 0x000fe200078e0a19 */
[----:B------:R-:W-:Y:S01]  /*10f0*/  SEL R37, R18, R19, !P2 ;  /* 0x0000001312257207 */ /* 0x000fe20005000000 */
[----:B------:R-:W-:Y:S01]  /*1100*/  IMAD R44, R44, c[0x0][0x184], RZ ;  /* 0x000061002c2c7a24 */ /* 0x000fe200078e02ff */
[----:B------:R-:W-:Y:S01]  /*1110*/  SEL R38, R18, R20, !P2 ;  /* 0x0000001412267207 */ /* 0x000fe20005000000 */
[----:B------:R-:W-:Y:S01]  /*1120*/  IMAD R36, R36, c[0x0][0x190], RZ ;  /* 0x0000640024247a24 */ /* 0x000fe200078e02ff */
[C---:B------:R-:W-:Y:S01]  /*1130*/  SEL R39, R18.reuse, R21, !P2 ;  /* 0x0000001512277207 */ /* 0x040fe20005000000 */
[----:B------:R-:W-:Y:S01]  /*1140*/  IMAD R37, R37, c[0x0][0x190], RZ ;  /* 0x0000640025257a24 */ /* 0x000fe200078e02ff */
[----:B------:R-:W-:Y:S01]  /*1150*/  SEL R40, R18, R22, !P2 ;  /* 0x0000001612287207 */ /* 0x000fe20005000000 */
[----:B------:R-:W-:Y:S01]  /*1160*/  IMAD R38, R38, c[0x0][0x190], RZ ;  /* 0x0000640026267a24 */ /* 0x000fe200078e02ff */
[C---:B------:R-:W-:Y:S01]  /*1170*/  SEL R41, R18.reuse, R23, !P2 ;  /* 0x0000001712297207 */ /* 0x040fe20005000000 */
[----:B------:R-:W-:Y:S01]  /*1180*/  IMAD R39, R39, c[0x0][0x190], RZ ;  /* 0x0000640027277a24 */ /* 0x000fe200078e02ff */
[----:B------:R-:W-:Y:S01]  /*1190*/  SEL R42, R18, R24, !P2 ;  /* 0x00000018122a7207 */ /* 0x000fe20005000000 */
[----:B------:R-:W-:Y:S01]  /*11a0*/  IMAD R40, R40, c[0x0][0x190], RZ ;  /* 0x0000640028287a24 */ /* 0x000fe200078e02ff */
[----:B------:R-:W-:Y:S01]  /*11b0*/  SEL R43, R18, R25, !P2 ;  /* 0x00000019122b7207 */ /* 0x000fe20005000000 */
[----:B------:R-:W-:Y:S01]  /*11c0*/  IMAD R41, R41, c[0x0][0x190], RZ ;  /* 0x0000640029297a24 */ /* 0x000fe200078e02ff */
[----:B------:R-:W-:Y:S01]  /*11d0*/  LEA R136, P6, R44, c[0x0][0x160], 0x1 ;  /* 0x000058002c887a11 */ /* 0x000fe200078c08ff */
[----:B------:R-:W-:Y:S01]  /*11e0*/  IMAD R42, R42, c[0x0][0x190], RZ ;  /* 0x000064002a2a7a24 */ /* 0x000fe200078e02ff */
[----:B------:R-:W-:Y:S01]  /*11f0*/  LEA R134, P0, R36, c[0x0][0x168], 0x1 ;  /* 0x00005a0024867a11 */ /* 0x000fe200078008ff */
[----:B------:R-:W-:Y:S01]  /*1200*/  IMAD R43, R43, c[0x0][0x190], RZ ;  /* 0x000064002b2b7a24 */ /* 0x000fe200078e02ff */
[----:B------:R-:W-:Y:S01]  /*1210*/  LOP3.LUT R17, R2, 0x2, RZ, 0xfc, !PT ;  /* 0x0000000202117812 */ /* 0x000fe200078efcff */
[----:B------:R-:W-:Y:S01]  /*1220*/  IMAD R103, R74, c[0x0][0x188], RZ ;  /* 0x000062004a677a24 */ /* 0x000fe200078e02ff */
[----:B------:R-:W-:Y:S01]  /*1230*/  LOP3.LUT R18, R2, 0x4, RZ, 0xfc, !PT ;  /* 0x0000000402127812 */ /* 0x000fe200078efcff */
[----:B------:R-:W-:Y:S01]  /*1240*/  IMAD R115, R30, c[0x0][0x188], RZ ;  /* 0x000062001e737a24 */ /* 0x000fe200078e02ff */
[C---:B------:R-:W-:Y:S01]  /*1250*/  LOP3.LUT R19, R2.reuse, 0x6, RZ, 0xfc, !PT ;  /* 0x0000000602137812 */ /* 0x040fe200078efcff */
[----:B------:R-:W-:Y:S01]  /*1260*/  IMAD R116, R29, c[0x0][0x188], RZ ;  /* 0x000062001d747a24 */ /* 0x000fe200078e02ff */
[C---:B------:R-:W-:Y:S01]  /*1270*/  LOP3.LUT R20, R2.reuse, 0x8, RZ, 0xfc, !PT ;  /* 0x0000000802147812 */ /* 0x040fe200078efcff */
[----:B------:R-:W-:Y:S01]  /*1280*/  IMAD R118, R27, c[0x0][0x188], RZ ;  /* 0x000062001b767a24 */ /* 0x000fe200078e02ff */
[----:B------:R-:W-:Y:S01]  /*1290*/  LOP3.LUT R21, R2, 0xa, RZ, 0xfc, !PT ;  /* 0x0000000a02157812 */ /* 0x000fe200078efcff */
[----:B------:R-:W-:Y:S01]  /*12a0*/  IMAD R119, R26, c[0x0][0x188], RZ ;  /* 0x000062001a777a24 */ /* 0x000fe200078e02ff */
[----:B------:R-:W-:Y:S01]  /*12b0*/  LOP3.LUT R22, R2, 0xc, RZ, 0xfc, !PT ;  /* 0x0000000c02167812 */ /* 0x000fe200078efcff */
[----:B------:R-:W-:Y:S01]  /*12c0*/  IMAD R125, R20, c[0x0][0x188], RZ ;  /* 0x00006200147d7a24 */ /* 0x000fe200078e02ff */
[C---:B------:R-:W-:Y:S01]  /*12d0*/  LOP3.LUT R23, R2.reuse, 0xe, RZ, 0xfc, !PT ;  /* 0x0000000e02177812 */ /* 0x040fe200078efcff */
[----:B------:R-:W-:Y:S01]  /*12e0*/  IMAD R124, R21, c[0x0][0x188], RZ ;  /* 0x00006200157c7a24 */ /* 0x000fe200078e02ff */
        /* <DEDUP_REMOVED lines=8> */
[----:B------:R-:W-:Y:S01]  /*1370*/  LEA.HI.X.SX32 R137, R44, c[0x0][0x164], 0x1, P6 ;  /* 0x000059002c897a11 */ /* 0x000fe200030f0eff */
[----:B------:R-:W-:Y:S01]  /*1380*/  IMAD R117, R28, c[0x0][0x188], RZ ;  /* 0x000062001c757a24 */ /* 0x000fe200078e02ff */
[----:B------:R-:W-:Y:S01]  /*1390*/  LEA.HI.X.SX32 R135, R36, c[0x0][0x16c], 0x1, P0 ;  /* 0x00005b0024877a11 */ /* 0x000fe200000f0eff */
[----:B------:R-:W-:Y:S01]  /*13a0*/  IMAD R114, R31, c[0x0][0x188], RZ ;  /* 0x000062001f727a24 */ /* 0x000fe200078e02ff */
[----:B------:R-:W-:Y:S01]  /*13b0*/  LEA R88, P1, R37, c[0x0][0x168], 0x1 ;  /* 0x00005a0025587a11 */ /* 0x000fe200078208ff */
[----:B------:R-:W-:Y:S01]  /*13c0*/  IMAD R126, R19, c[0x0][0x188], RZ ;  /* 0x00006200137e7a24 */ /* 0x000fe200078e02ff */
[----:B------:R-:W-:Y:S01]  /*13d0*/  LEA R86, P2, R38, c[0x0][0x168], 0x1 ;  /* 0x00005a0026567a11 */ /* 0x000fe200078408ff */
[----:B------:R-:W-:Y:S01]  /*13e0*/  IMAD R127, R18, c[0x0][0x188], RZ ;  /* 0x00006200127f7a24 */ /* 0x000fe200078e02ff */
[----:B------:R-:W-:Y:S01]  /*13f0*/  LEA R84, P3, R39, c[0x0][0x168], 0x1 ;  /* 0x00005a0027547a11 */ /* 0x000fe200078608ff */
[----:B------:R-:W-:Y:S01]  /*1400*/  IMAD R128, R17, c[0x0][0x188], RZ ;  /* 0x0000620011807a24 */ /* 0x000fe200078e02ff */
[----:B------:R-:W-:-:S02]  /*1410*/  LEA R82, P4, R40, c[0x0][0x168], 0x1 ;  /* 0x00005a0028527a11 */ /* 0x000fc400078808ff */
[----:B------:R-:W-:Y:S02]  /*1420*/  LEA R80, P5, R41, c[0x0][0x168], 0x1 ;  /* 0x00005a0029507a11 */ /* 0x000fe400078a08ff */
[----:B------:R-:W-:Y:S02]  /*1430*/  LEA R156, P6, R42, c[0x0][0x168], 0x1 ;  /* 0x00005a002a9c7a11 */ /* 0x000fe400078c08ff */
[----:B------:R-:W-:Y:S02]  /*1440*/  LEA R78, P0, R43, c[0x0][0x168], 0x1 ;  /* 0x00005a002b4e7a11 */ /* 0x000fe400078008ff */
[C---:B------:R-:W-:Y:S02]  /*1450*/  LOP3.LUT R129, R14.reuse, 0x20, RZ, 0x3c, !PT ;  /* 0x000000200e817812 */ /* 0x040fe400078e3cff */
[C---:B------:R-:W-:Y:S02]  /*1460*/  LOP3.LUT R130, R14.reuse, 0x40, RZ, 0x3c, !PT ;  /* 0x000000400e827812 */ /* 0x040fe400078e3cff */
[----:B------:R-:W-:-:S02]  /*1470*/  LOP3.LUT R131, R14, 0x60, RZ, 0x3c, !PT ;  /* 0x000000600e837812 */ /* 0x000fc400078e3cff */
[----:B------:R-:W-:Y:S02]  /*1480*/  LOP3.LUT R132, R15, 0x40, RZ, 0x3c, !PT ;  /* 0x000000400f847812 */ /* 0x000fe400078e3cff */
[----:B------:R-:W-:Y:S02]  /*1490*/  LEA.HI.X.SX32 R89, R37, c[0x0][0x16c], 0x1, P1 ;  /* 0x00005b0025597a11 */ /* 0x000fe400008f0eff */
[----:B------:R-:W-:Y:S02]  /*14a0*/  LEA.HI.X.SX32 R87, R38, c[0x0][0x16c], 0x1, P2 ;  /* 0x00005b0026577a11 */ /* 0x000fe400010f0eff */
[----:B------:R-:W-:Y:S02]  /*14b0*/  LEA.HI.X.SX32 R85, R39, c[0x0][0x16c], 0x1, P3 ;  /* 0x00005b0027557a11 */ /* 0x000fe400018f0eff */
[----:B------:R-:W-:Y:S02]  /*14c0*/  LEA.HI.X.SX32 R83, R40, c[0x0][0x16c], 0x1, P4 ;  /* 0x00005b0028537a11 */ /* 0x000fe400020f0eff */
[----:B------:R-:W-:-:S02]  /*14d0*/  LEA.HI.X.SX32 R81, R41, c[0x0][0x16c], 0x1, P5 ;  /* 0x00005b0029517a11 */ /* 0x000fc400028f0eff */
[----:B------:R-:W-:Y:S02]  /*14e0*/  LEA.HI.X.SX32 R157, R42, c[0x0][0x16c], 0x1, P6 ;  /* 0x00005b002a9d7a11 */ /* 0x000fe400030f0eff */
[----:B------:R-:W-:Y:S02]  /*14f0*/  LEA.HI.X.SX32 R79, R43, c[0x0][0x16c], 0x1, P0 ;  /* 0x00005b002b4f7a11 */ /* 0x000fe400000f0eff */
.L_x_1:
[----:B------:R-:W-:Y:S01]  /*1500*/  ISETP.GE.AND P0, PT, R2, UR4, PT ;  /* 0x0000000402007c0c */ /* 0x000fe2000bf06270 */
[--C-:B------:R-:W-:Y:S01]  /*1510*/  IMAD.WIDE R36, R94, 0x2, R136.reuse ;  /* 0x000000025e247825 */ /* 0x100fe200078e0288 */
[----:B------:R-:W-:Y:S02]  /*1520*/  ISETP.GE.AND P1, PT, R17, UR4, PT ;  /* 0x0000000411007c0c */ /* 0x000fe4000bf26270 */
[----:B------:R-:W-:Y:S01]  /*1530*/  ISETP.GE.AND P2, PT, R18, UR4, PT ;  /* 0x0000000412007c0c */ /* 0x000fe2000bf46270 */
[----:B------:R-:W-:Y:S01]  /*1540*/  IMAD.WIDE R40, R128, 0x2, R136 ;  /* 0x0000000280287825 */ /* 0x000fe200078e0288 */
[----:B------:R-:W-:Y:S02]  /*1550*/  PRMT R47, RZ, 0x7610, R47 ;  /* 0x00007610ff2f7816 */ /* 0x000fe4000000002f */
[----:B------:R-:W-:-:S02]  /*1560*/  PRMT R154, RZ, 0x7610, R154 ;  /* 0x00007610ff9a7816 */ /* 0x000fc4000000009a */
[----:B------:R-:W-:-:S03]  /*1570*/  PRMT R143, RZ, 0x7610, R143 ;  /* 0x00007610ff8f7816 */ /* 0x000fc6000000008f */
[----:B------:R0:W2:Y:S01]  /*1580*/  @!P0 LDG.E.U16 R47, [R36.64] ;  /* 0x00000006242f8981 */ /* 0x0000a2000c1e1500 */
[----:B------:R-:W-:Y:S02]  /*1590*/  ISETP.GE.AND P3, PT, R19, UR4, PT ;  /* 0x0000000413007c0c */ /* 0x000fe4000bf66270 */
[----:B------:R-:W-:Y:S01]  /*15a0*/  ISETP.GE.AND P0, PT, R23, UR4, PT ;  /* 0x0000000417007c0c */ /* 0x000fe2000bf06270 */
[----:B------:R1:W3:Y:S01]  /*15b0*/  @!P1 LDG.E.U16 R154, [R40.64] ;  /* 0x00000006289a9981 */ /* 0x0002e2000c1e1500 */
[----:B------:R-:W-:Y:S01]  /*15c0*/  ISETP.GE.AND P1, PT, R22, UR4, PT ;  /* 0x0000000416007c0c */ /* 0x000fe2000bf26270 */
[----:B------:R-:W-:Y:S01]  /*15d0*/  IMAD.WIDE R38, R126, 0x2, R136 ;  /* 0x000000027e267825 */ /* 0x000fe200078e0288 */
[----:B------:R-:W-:Y:S02]  /*15e0*/  PRMT R138, RZ, 0x7610, R138 ;  /* 0x00007610ff8a7816 */ /* 0x000fe4000000008a */
[----:B------:R-:W-:Y:S01]  /*15f0*/  ISETP.GE.AND P4, PT, R20, UR4, PT ;  /* 0x0000000414007c0c */ /* 0x000fe2000bf86270 */
[----:B0-----:R-:W-:Y:S01]  /*1600*/  IMAD.WIDE R36, R127, 0x2, R136 ;  /* 0x000000027f247825 */ /* 0x001fe200078e0288 */
[----:B------:R-:W-:-:S02]  /*1610*/  PRMT R141, RZ, 0x7610, R141 ;  /* 0x00007610ff8d7816 */ /* 0x000fc4000000008d */
[----:B------:R-:W-:Y:S01]  /*1620*/  PRMT R62, RZ, 0x7610, R62 ;  /* 0x00007610ff3e7816 */ /* 0x000fe2000000003e */
[----:B------:R-:W-:Y:S01]  /*1630*/  IMAD.WIDE R54, R123, 0x2, R136 ;  /* 0x000000027b367825 */ /* 0x000fe200078e0288 */
[----:B------:R0:W4:Y:S01]  /*1640*/  @!P2 LDG.E.U16 R143, [R36.64] ;  /* 0x00000006248fa981 */ /* 0x000122000c1e1500 */
[----:B------:R-:W-:Y:S02]  /*1650*/  ISETP.GE.AND P2, PT, R24, UR4, PT ;  /* 0x0000000418007c0c */ /* 0x000fe4000bf46270 */
[----:B------:R-:W-:Y:S01]  /*1660*/  PRMT R155, RZ, 0x7610, R155 ;  /* 0x00007610ff9b7816 */ /* 0x000fe2000000009b */
[----:B------:R-:W-:Y:S01]  /*1670*/  IMAD.WIDE R56, R122, 0x2, R136 ;  /* 0x000000027a387825 */ /* 0x000fe200078e0288 */
[----:B------:R5:W3:Y:S01]  /*1680*/  @!P3 LDG.E.U16 R138, [R38.64] ;  /* 0x00000006268ab981 */ /* 0x000ae2000c1e1500 */
[----:B------:R-:W-:Y:S02]  /*1690*/  PRMT R45, RZ, 0x7610, R45 ;  /* 0x00007610ff2d7816 */ /* 0x000fe4000000002d */
[----:B-1----:R-:W-:Y:S01]  /*16a0*/  IMAD.WIDE R40, R125, 0x2, R136 ;  /* 0x000000027d287825 */ /* 0x002fe200078e0288 */
[----:B------:R1:W3:Y:S01]  /*16b0*/  @!P1 LDG.E.U16 R141, [R54.64] ;  /* 0x00000006368d9981 */ /* 0x0002e2000c1e1500 */
[----:B------:R-:W-:-:S02]  /*16c0*/  ISETP.GE.AND P5, PT, R21, UR4, PT ;  /* 0x0000000415007c0c */ /* 0x000fc4000bfa6270 */
[--C-:B0-----:R-:W-:Y:S01]  /*16d0*/  IMAD.WIDE R36, R121, 0x2, R136.reuse ;  /* 0x0000000279247825 */ /* 0x101fe200078e0288 */
[----:B------:R0:W3:Y:S01]  /*16e0*/  @!P0 LDG.E.U16 R62, [R56.64] ;  /* 0x00000006383e8981 */ /* 0x0000e2000c1e1500 */
[----:B------:R-:W-:Y:S02]  /*16f0*/  ISETP.GE.AND P3, PT, R25, UR4, PT ;  /* 0x0000000419007c0c */ /* 0x000fe4000bf66270 */
[----:B------:R-:W-:Y:S01]  /*1700*/  ISETP.GE.AND P1, PT, R26, UR4, PT ;  /* 0x000000041a007c0c */ /* 0x000fe2000bf26270 */
[----:B------:R0:W3:Y:S01]  /*1710*/  @!P2 LDG.E.U16 R155, [R36.64] ;  /* 0x00000006249ba981 */ /* 0x0000e2000c1e1500 */
[----:B------:R-:W-:Y:S01]  /*1720*/  ISETP.GE.AND P0, PT, R27, UR4, PT ;  /* 0x000000041b007c0c */ /* 0x000fe2000bf06270 */
[----:B------:R-:W-:Y:S01]  /*1730*/  IMAD.WIDE R42, R124, 0x2, R136 ;  /* 0x000000027c2a7825 */ /* 0x000fe200078e0288 */
[----:B------:R-:W-:Y:S01]  /*1740*/  ISETP.GE.AND P2, PT, R29, UR4, PT ;  /* 0x000000041d007c0c */ /* 0x000fe2000bf46270 */
[----:B------:R0:W4:Y:S01]  /*1750*/  @!P4 LDG.E.U16 R45, [R40.64] ;  /* 0x00000006282dc981 */ /* 0x000122000c1e1500 */
[----:B------:R-:W-:Y:S01]  /*1760*/  PRMT R150, RZ, 0x7610, R150 ;  /* 0x00007610ff967816 */ /* 0x000fe20000000096 */
[----:B-----5:R-:W-:Y:S01]  /*1770*/  IMAD.WIDE R38, R120, 0x2, R136 ;  /* 0x0000000278267825 */ /* 0x020fe200078e0288 */
[----:B------:R-:W-:-:S02]  /*1780*/  PRMT R139, RZ, 0x7610, R139 ;  /* 0x00007610ff8b7816 */ /* 0x000fc4000000008b */
[----:B------:R-:W-:Y:S01]  /*1790*/  PRMT R60, RZ, 0x7610, R60 ;  /* 0x00007610ff3c7816 */ /* 0x000fe2000000003c */
[----:B------:R-:W-:Y:S01]  /*17a0*/  IMAD.WIDE R52, R119, 0x2, R136 ;  /* 0x0000000277347825 */ /* 0x000fe200078e0288 */
[----:B------:R-:W-:Y:S01]  /*17b0*/  PRMT R148, RZ, 0x7610, R148 ;  /* 0x00007610ff947816 */ /* 0x000fe20000000094 */
[----:B------:R5:W4:Y:S01]  /*17c0*/  @!P3 LDG.E.U16 R150, [R38.64] ;  /* 0x000000062696b981 */ /* 0x000b22000c1e1500 */
[----:B------:R-:W-:Y:S01]  /*17d0*/  PRMT R152, RZ, 0x7610, R152 ;  /* 0x00007610ff987816 */ /* 0x000fe20000000098 */
[----:B0-----:R-:W-:-:S04]  /*17e0*/  IMAD.WIDE R40, R118, 0x2, R136 ;  /* 0x0000000276287825 */ /* 0x001fc800078e0288 */
[----:B-1----:R-:W-:Y:S01]  /*17f0*/  IMAD.WIDE R54, R116, 0x2, R136 ;  /* 0x0000000274367825 */ /* 0x002fe200078e0288 */
[----:B------:R0:W4:Y:S01]  /*1800*/  @!P1 LDG.E.U16 R139, [R52.64] ;  /* 0x00000006348b9981 */ /* 0x000122000c1e1500 */
[----:B------:R-:W-:Y:S02]  /*1810*/  ISETP.GE.AND P1, PT, R30, UR4, PT ;  /* 0x000000041e007c0c */ /* 0x000fe4000bf26270 */
[----:B------:R-:W-:Y:S01]  /*1820*/  ISETP.GE.AND P3, PT, R32, UR4, PT ;  /* 0x0000000420007c0c */ /* 0x000fe2000bf66270 */
[----:B------:R1:W4:Y:S01]  /*1830*/  @!P0 LDG.E.U16 R60, [R40.64] ;  /* 0x00000006283c8981 */ /* 0x000322000c1e1500 */
[----:B------:R-:W-:-:S03]  /*1840*/  ISETP.GE.AND P0, PT, R31, UR4, PT ;  /* 0x000000041f007c0c */ /* 0x000fc6000bf06270 */
[----:B------:R0:W4:Y:S01]  /*1850*/  @!P2 LDG.E.U16 R148, [R54.64] ;  /* 0x000000063694a981 */ /* 0x000122000c1e1500 */
[----:B------:R-:W-:Y:S01]  /*1860*/  ISETP.GE.AND P2, PT, R33, UR4, PT ;  /* 0x0000000421007c0c */ /* 0x000fe2000bf46270 */
[----:B------:R-:W-:Y:S01]  /*1870*/  IMAD.WIDE R36, R115, 0x2, R136 ;  /* 0x0000000273247825 */ /* 0x000fe200078e0288 */
[----:B------:R-:W-:Y:S01]  /*1880*/  PRMT R63, RZ, 0x7610, R63 ;  /* 0x00007610ff3f7816 */ /* 0x000fe2000000003f */
[----:B------:R0:W4:Y:S01]  /*1890*/  @!P5 LDG.E.U16 R152, [R42.64] ;  /* 0x000000062a98d981 */ /* 0x000122000c1e1500 */
[----:B------:R-:W-:Y:S01]  /*18a0*/  PRMT R58, RZ, 0x7610, R58 ;  /* 0x00007610ff3a7816 */ /* 0x000fe2000000003a */
[----:B-----5:R-:W-:Y:S01]  /*18b0*/  IMAD.WIDE R38, R114, 0x2, R136 ;  /* 0x0000000272267825 */ /* 0x020fe200078e0288 */
[----:B------:R-:W-:Y:S02]  /*18c0*/  PRMT R151, RZ, 0x7610, R151 ;  /* 0x00007610ff977816 */ /* 0x000fe40000000097 */
[----:B------:R-:W-:Y:S01]  /*18d0*/  PRMT R146, RZ, 0x7610, R146 ;  /* 0x00007610ff927816 */ /* 0x000fe20000000092 */
[--C-:B-1----:R-:W-:Y:S01]  /*18e0*/  IMAD.WIDE R40, R113, 0x2, R136.reuse ;  /* 0x0000000271287825 */ /* 0x102fe200078e0288 */
[----:B------:R-:W-:Y:S01]  /*18f0*/  ISETP.GE.AND P4, PT, R28, UR4, PT ;  /* 0x000000041c007c0c */ /* 0x000fe2000bf86270 */
[----:B------:R1:W5:Y:S02]  /*1900*/  @!P1 LDG.E.U16 R63, [R36.64] ;  /* 0x00000006243f9981 */ /* 0x000364000c1e1500 */
[----:B0-----:R-:W-:Y:S01]  /*1910*/  IMAD.WIDE R52, R112, 0x2, R136 ;  /* 0x0000000270347825 */ /* 0x001fe200078e0288 */
[----:B------:R-:W-:Y:S01]  /*1920*/  ISETP.GE.AND P1, PT, R35, UR4, PT ;  /* 0x0000000423007c0c */ /* 0x000fe2000bf26270 */
[----:B------:R0:W5:Y:S01]  /*1930*/  @!P0 LDG.E.U16 R58, [R38.64] ;  /* 0x00000006263a8981 */ /* 0x000162000c1e1500 */
[----:B------:R-:W-:-:S03]  /*1940*/  ISETP.GE.AND P0, PT, R34, UR4, PT ;  /* 0x0000000422007c0c */ /* 0x000fc6000bf06270 */
[----:B------:R0:W5:Y:S01]  /*1950*/  @!P3 LDG.E.U16 R151, [R40.64] ;  /* 0x000000062897b981 */ /* 0x000162000c1e1500 */
[----:B------:R-:W-:-:S03]  /*1960*/  ISETP.GE.AND P3, PT, R69, UR4, PT ;  /* 0x0000000445007c0c */ /* 0x000fc6000bf66270 */
[----:B------:R0:W5:Y:S01]  /*1970*/  @!P2 LDG.E.U16 R146, [R52.64] ;  /* 0x000000063492a981 */ /* 0x000162000c1e1500 */
[----:B------:R-:W-:Y:S01]  /*1980*/  ISETP.GE.AND P2, PT, R68, UR4, PT ;  /* 0x0000000444007c0c */ /* 0x000fe2000bf46270 */
[----:B------:R-:W-:Y:S01]  /*1990*/  IMAD.WIDE R42, R117, 0x2, R136 ;  /* 0x00000002752a7825 */ /* 0x000fe200078e0288 */
[----:B------:R-:W-:Y:S02]  /*19a0*/  PRMT R153, RZ, 0x7610, R153 ;  /* 0x00007610ff997816 */ /* 0x000fe40000000099 */
[----:B------:R-:W-:Y:S01]  /*19b0*/  PRMT R61, RZ, 0x7610, R61 ;  /* 0x00007610ff3d7816 */ /* 0x000fe2000000003d */
[----:B-1----:R-:W-:Y:S01]  /*19c0*/  IMAD.WIDE R36, R111, 0x2, R136 ;  /* 0x000000026f247825 */ /* 0x002fe200078e0288 */
[----:B------:R-:W-:Y:S02]  /*19d0*/  PRMT R56, RZ, 0x7610, R56 ;  /* 0x00007610ff387816 */ /* 0x000fe40000000038 */
[----:B------:R1:W5:Y:S01]  /*19e0*/  @!P4 LDG.E.U16 R153, [R42.64] ;  /* 0x000000062a99c981 */ /* 0x000362000c1e1500 */
[----:B------:R-:W-:Y:S01]  /*19f0*/  PRMT R149, RZ, 0x7610, R149 ;  /* 0x00007610ff957816 */ /* 0x000fe20000000095 */
[----:B0-----:R-:W-:Y:S01]  /*1a00*/  IMAD.WIDE R38, R110, 0x2, R136 ;  /* 0x000000026e267825 */ /* 0x001fe200078e0288 */
[----:B------:R-:W-:Y:S01]  /*1a10*/  PRMT R144, RZ, 0x7610, R144 ;  /* 0x00007610ff907816 */ /* 0x000fe20000000090 */
[----:B------:R0:W5:Y:S02]  /*1a20*/  @!P0 LDG.E.U16 R61, [R36.64] ;  /* 0x00000006243d8981 */ /* 0x000164000c1e1500 */
[----:B------:R-:W-:-:S04]  /*1a30*/  IMAD.WIDE R40, R109, 0x2, R136 ;  /* 0x000000026d287825 */ /* 0x000fc800078e0288 */
[--C-:B-1----:R-:W-:Y:S01]  /*1a40*/  IMAD.WIDE R42, R108, 0x2, R136.reuse ;  /* 0x000000026c2a7825 */ /* 0x102fe200078e0288 */
[----:B------:R1:W5:Y:S01]  /*1a50*/  @!P1 LDG.E.U16 R56, [R38.64] ;  /* 0x0000000626389981 */ /* 0x000362000c1e1500 */
[----:B------:R-:W-:Y:S02]  /*1a60*/  ISETP.GE.AND P1, PT, R70, UR4, PT ;  /* 0x0000000446007c0c */ /* 0x000fe4000bf26270 */
[----:B------:R-:W-:Y:S01]  /*1a70*/  ISETP.GE.AND P4, PT, R73, UR4, PT ;  /* 0x0000000449007c0c */ /* 0x000fe2000bf86270 */
[----:B------:R0:W5:Y:S01]  /*1a80*/  @!P2 LDG.E.U16 R149, [R40.64] ;  /* 0x000000062895a981 */ /* 0x000162000c1e1500 */
[----:B------:R-:W-:Y:S02]  /*1a90*/  ISETP.GE.AND P2, PT, R71, UR4, PT ;  /* 0x0000000447007c0c */ /* 0x000fe4000bf46270 */
[----:B------:R-:W-:Y:S01]  /*1aa0*/  ISETP.GE.AND P0, PT, R74, UR4, PT ;  /* 0x000000044a007c0c */ /* 0x000fe2000bf06270 */
[----:B------:R1:W5:Y:S01]  /*1ab0*/  @!P3 LDG.E.U16 R144, [R42.64] ;  /* 0x000000062a90b981 */ /* 0x000362000c1e1500 */
[----:B------:R-:W-:Y:S01]  /*1ac0*/  ISETP.GE.AND P3, PT, R72, UR4, PT ;  /* 0x0000000448007c0c */ /* 0x000fe2000bf66270 */
[----:B------:R-:W-:Y:S01]  /*1ad0*/  IMAD.WIDE R52, R107, 0x2, R136 ;  /* 0x000000026b347825 */ /* 0x000fe200078e0288 */
[----:B------:R-:W-:-:S02]  /*1ae0*/  PRMT R59, RZ, 0x7610, R59 ;  /* 0x00007610ff3b7816 */ /* 0x000fc4000000003b */
[----:B------:R-:W-:Y:S01]  /*1af0*/  PRMT R54, RZ, 0x7610, R54 ;  /* 0x00007610ff367816 */ /* 0x000fe20000000036 */
[----:B0-----:R-:W-:Y:S01]  /*1b00*/  IMAD.WIDE R36, R106, 0x2, R136 ;  /* 0x000000026a247825 */ /* 0x001fe200078e0288 */
[----:B------:R-:W-:Y:S02]  /*1b10*/  PRMT R147, RZ, 0x7610, R147 ;  /* 0x00007610ff937816 */ /* 0x000fe40000000093 */
[----:B------:R-:W-:Y:S01]  /*1b20*/  PRMT R142, RZ, 0x7610, R142 ;  /* 0x00007610ff8e7816 */ /* 0x000fe2000000008e */
[----:B-1----:R-:W-:Y:S01]  /*1b30*/  IMAD.WIDE R38, R105, 0x2, R136 ;  /* 0x0000000269267825 */ /* 0x002fe200078e0288 */
[----:B------:R-:W-:Y:S01]  /*1b40*/  PRMT R57, RZ, 0x7610, R57 ;  /* 0x00007610ff397816 */ /* 0x000fe20000000039 */
[----:B------:R0:W5:Y:S02]  /*1b50*/  @!P1 LDG.E.U16 R59, [R52.64] ;  /* 0x00000006343b9981 */ /* 0x000164000c1e1500 */
[----:B------:R-:W-:-:S04]  /*1b60*/  IMAD.WIDE R40, R104, 0x2, R136 ;  /* 0x0000000268287825 */ /* 0x000fc800078e0288 */
[----:B------:R-:W-:Y:S01]  /*1b70*/  IMAD.WIDE R42, R103, 0x2, R136 ;  /* 0x00000002672a7825 */ /* 0x000fe200078e0288 */
[----:B------:R1:W5:Y:S01]  /*1b80*/  @!P2 LDG.E.U16 R54, [R36.64] ;  /* 0x000000062436a981 */ /* 0x000362000c1e1500 */
[----:B------:R-:W-:Y:S02]  /*1b90*/  ISETP.GE.AND P1, PT, R75, UR4, PT ;  /* 0x000000044b007c0c */ /* 0x000fe4000bf26270 */
[----:B------:R-:W-:Y:S01]  /*1ba0*/  ISETP.GE.AND P2, PT, R90, UR4, PT ;  /* 0x000000045a007c0c */ /* 0x000fe2000bf46270 */
[----:B------:R0:W5:Y:S01]  /*1bb0*/  @!P3 LDG.E.U16 R147, [R38.64] ;  /* 0x000000062693b981 */ /* 0x000162000c1e1500 */
[----:B------:R-:W-:-:S03]  /*1bc0*/  ISETP.GE.AND P3, PT, R91, UR4, PT ;  /* 0x000000045b007c0c */ /* 0x000fc6000bf66270 */
[----:B------:R0:W5:Y:S01]  /*1bd0*/  @!P4 LDG.E.U16 R142, [R40.64] ;  /* 0x00000006288ec981 */ /* 0x000162000c1e1500 */
[----:B------:R-:W-:-:S03]  /*1be0*/  ISETP.GE.AND P4, PT, R93, UR4, PT ;  /* 0x000000045d007c0c */ /* 0x000fc6000bf86270 */
[----:B------:R0:W5:Y:S01]  /*1bf0*/  @!P0 LDG.E.U16 R57, [R42.64] ;  /* 0x000000062a398981 */ /* 0x000162000c1e1500 */
[----:B------:R-:W-:Y:S01]  /*1c00*/  ISETP.GE.AND P0, PT, R92, UR4, PT ;  /* 0x000000045c007c0c */ /* 0x000fe2000bf06270 */
[----:B-1----:R-:W-:Y:S01]  /*1c10*/  IMAD.WIDE R36, R102, 0x2, R136 ;  /* 0x0000000266247825 */ /* 0x002fe200078e0288 */
[----:B------:R-:W-:Y:S02]  /*1c20*/  PRMT R46, RZ, 0x7610, R46 ;  /* 0x00007610ff2e7816 */ /* 0x000fe4000000002e */
[----:B------:R-:W-:Y:S01]  /*1c30*/  PRMT R145, RZ, 0x7610, R145 ;  /* 0x00007610ff917816 */ /* 0x000fe20000000091 */
[----:B0-----:R-:W-:Y:S01]  /*1c40*/  IMAD.WIDE R38, R101, 0x2, R136 ;  /* 0x0000000265267825 */ /* 0x001fe200078e0288 */
[----:B------:R-:W-:Y:S02]  /*1c50*/  PRMT R140, RZ, 0x7610, R140 ;  /* 0x00007610ff8c7816 */ /* 0x000fe4000000008c */
[----:B------:R-:W-:Y:S01]  /*1c60*/  PRMT R55, RZ, 0x7610, R55 ;  /* 0x00007610ff377816 */ /* 0x000fe20000000037 */
[----:B------:R-:W-:Y:S01]  /*1c70*/  IMAD.WIDE R76, R100, 0x2, R136 ;  /* 0x00000002644c7825 */ /* 0x000fe200078e0288 */
[----:B------:R-:W-:Y:S01]  /*1c80*/  PRMT R44, RZ, 0x7610, R44 ;  /* 0x00007610ff2c7816 */ /* 0x000fe2000000002c */
[----:B------:R0:W5:Y:S02]  /*1c90*/  @!P1 LDG.E.U16 R46, [R36.64] ;  /* 0x00000006242e9981 */ /* 0x000164000c1e1500 */
[----:B------:R-:W-:-:S02]  /*1ca0*/  IMAD.WIDE R40, R99, 0x2, R136 ;  /* 0x0000000263287825 */ /* 0x000fc400078e0288 */
[----:B------:R1:W5:Y:S02]  /*1cb0*/  @!P2 LDG.E.U16 R145, [R38.64] ;  /* 0x000000062691a981 */ /* 0x000364000c1e1500 */
[----:B------:R-:W-:Y:S02]  /*1cc0*/  IMAD.WIDE R42, R98, 0x2, R136 ;  /* 0x00000002622a7825 */ /* 0x000fe400078e0288 */
[----:B------:R0:W5:Y:S04]  /*1cd0*/  @!P3 LDG.E.U16 R140, [R76.64] ;  /* 0x000000064c8cb981 */ /* 0x000168000c1e1500 */
[----:B------:R0:W5:Y:S04]  /*1ce0*/  @!P0 LDG.E.U16 R55, [R40.64] ;  /* 0x0000000628378981 */ /* 0x000168000c1e1500 */
[----:B------:R1:W5:Y:S04]  /*1cf0*/  @!P4 LDG.E.U16 R44, [R42.64] ;  /* 0x000000062a2cc981 */ /* 0x000368000c1e1500 */
[----:B------:R-:W-:Y:S01]  /*1d00*/  BAR.SYNC.DEFER_BLOCKING 0x0 ;  /* 0x0000000000007b1d */ /* 0x000fe20000010000 */
[----:B------:R-:W-:Y:S01]  /*1d10*/  ISETP.GE.AND P1, PT, R3, UR4, PT ;  /* 0x0000000403007c0c */ /* 0x000fe2000bf26270 */
[----:B0-----:R-:W-:Y:S01]  /*1d20*/  IMAD.MOV.U32 R76, RZ, RZ, R156 ;  /* 0x000000ffff4c7224 */ /* 0x001fe200078e009c */
[----:B------:R-:W-:Y:S01]  /*1d30*/  PRMT R53, RZ, 0x7610, R53 ;  /* 0x00007610ff357816 */ /* 0x000fe20000000035 */
[----:B------:R-:W-:-:S02]  /*1d40*/  IMAD.MOV.U32 R77, RZ, RZ, R157 ;  /* 0x000000ffff4d7224 */ /* 0x000fc400078e009d */
[C---:B-1----:R-:W-:Y:S01]  /*1d50*/  IMAD.WIDE R38, R95.reuse, 0x2, R78 ;  /* 0x000000025f267825 */ /* 0x042fe200078e024e */
[----:B------:R-:W-:Y:S02]  /*1d60*/  PRMT R52, RZ, 0x7610, R52 ;  /* 0x00007610ff347816 */ /* 0x000fe40000000034 */
[----:B------:R-:W-:Y:S01]  /*1d70*/  PRMT R156, RZ, 0x7610, R156 ;  /* 0x00007610ff9c7816 */ /* 0x000fe2000000009c */
[----:B------:R-:W-:Y:S01]  /*1d80*/  IMAD.WIDE R36, R95, 0x2, R76 ;  /* 0x000000025f247825 */ /* 0x000fe200078e024c */
[----:B------:R-:W-:-:S03]  /*1d90*/  PRMT R159, RZ, 0x7610, R159 ;  /* 0x00007610ff9f7816 */ /* 0x000fc6000000009f */
[C---:B------:R-:W-:Y:S01]  /*1da0*/  IMAD.WIDE R40, R95.reuse, 0x2, R82 ;  /* 0x000000025f287825 */ /* 0x040fe200078e0252 */
[----:B------:R-:W-:Y:S02]  /*1db0*/  PRMT R158, RZ, 0x7610, R158 ;  /* 0x00007610ff9e7816 */ /* 0x000fe4000000009e */
[----:B------:R-:W-:Y:S01]  /*1dc0*/  PRMT R157, RZ, 0x7610, R157 ;  /* 0x00007610ff9d7816 */ /* 0x000fe2000000009d */
[----:B------:R-:W-:Y:S01]  /*1dd0*/  IMAD.WIDE R42, R95, 0x2, R80 ;  /* 0x000000025f2a7825 */ /* 0x000fe200078e0250 */
[----:B------:R-:W-:Y:S01]  /*1de0*/  PRMT R161, RZ, 0x7610, R161 ;  /* 0x00007610ffa17816 */ /* 0x000fe200000000a1 */
[----:B------:R0:W5:Y:S01]  /*1df0*/  @!P1 LDG.E.U16 R53, [R38.64] ;  /* 0x0000000626359981 */ /* 0x000162000c1e1500 */
[----:B------:R-:W-:-:S03]  /*1e00*/  PRMT R160, RZ, 0x7610, R160 ;  /* 0x00007610ffa07816 */ /* 0x000fc600000000a0 */
[----:B------:R1:W5:Y:S04]  /*1e10*/  @!P1 LDG.E.U16 R52, [R36.64] ;  /* 0x0000000624349981 */ /* 0x000368000c1e1500 */
[----:B------:R1:W5:Y:S01]  /*1e20*/  @!P1 LDG.E.U16 R156, [R40.64] ;  /* 0x00000006289c9981 */ /* 0x000362000c1e1500 */
[----:B0-----:R-:W-:-:S03]  /*1e30*/  IMAD.WIDE R38, R95, 0x2, R84 ;  /* 0x000000025f267825 */ /* 0x001fc600078e0254 */
[----:B------:R-:W5:Y:S01]  /*1e40*/  @!P1 LDG.E.U16 R157, [R42.64] ;  /* 0x000000062a9d9981 */ /* 0x000f62000c1e1500 */
[----:B-1----:R-:W-:-:S03]  /*1e50*/  IMAD.WIDE R36, R95, 0x2, R86 ;  /* 0x000000025f247825 */ /* 0x002fc600078e0256 */
[----:B------:R0:W5:Y:S01]  /*1e60*/  @!P1 LDG.E.U16 R159, [R38.64] ;  /* 0x00000006269f9981 */ /* 0x000162000c1e1500 */
[----:B------:R-:W-:-:S03]  /*1e70*/  IMAD.WIDE R40, R95, 0x2, R88 ;  /* 0x000000025f287825 */ /* 0x000fc600078e0258 */
[----:B------:R-:W5:Y:S04]  /*1e80*/  @!P1 LDG.E.U16 R158, [R36.64] ;  /* 0x00000006249e9981 */ /* 0x000f68000c1e1500 */
[----:B------:R-:W5:Y:S01]  /*1e90*/  @!P1 LDG.E.U16 R161, [R40.64] ;  /* 0x0000000628a19981 */ /* 0x000f62000c1e1500 */
[----:B0-----:R-:W-:-:S05]  /*1ea0*/  IMAD.WIDE R38, R95, 0x2, R134 ;  /* 0x000000025f267825 */ /* 0x001fca00078e0286 */
[----:B------:R-:W5:Y:S04]  /*1eb0*/  @!P1 LDG.E.U16 R160, [R38.64] ;  /* 0x0000000626a09981 */ /* 0x000f68000c1e1500 */
[----:B--2---:R-:W-:Y:S04]  /*1ec0*/  STS.U16 [R14], R47 ;  /* 0x0000002f0e007388 */ /* 0x004fe80000000400 */
[----:B---3--:R-:W-:Y:S04]  /*1ed0*/  STS.U16 [R14+0x800], R155 ;  /* 0x0008009b0e007388 */ /* 0x008fe80000000400 */
[----:B----4-:R-:W-:Y:S04]  /*1ee0*/  STS.U16 [R14+0x400], R45 ;  /* 0x0004002d0e007388 */ /* 0x010fe80000000400 */
[----:B-----5:R-:W-:Y:S04]  /*1ef0*/  STS.U16 [R14+0x1000], R151 ;  /* 0x001000970e007388 */ /* 0x020fe80000000400 */
[----:B------:R-:W-:Y:S04]  /*1f00*/  STS.U16 [R14+0xc00], R153 ;  /* 0x000c00990e007388 */ /* 0x000fe80000000400 */
        /* <DEDUP_REMOVED lines=35> */
[----:B------:R-:W-:Y:S06]  /*2140*/  BAR.SYNC.DEFER_BLOCKING 0x0 ;  /* 0x0000000000007b1d */ /* 0x000fec0000010000 */
[----:B------:R-:W-:Y:S04]  /*2150*/  LDSM.16.MT88.4 R60, [R16] ;  /* 0x00000000103c783b */ /* 0x000fe80000004200 */
[----:B------:R-:W0:Y:S04]  /*2160*/  LDSM.16.M88.4 R36, [R15+0x2000] ;  /* 0x002000000f24783b */ /* 0x000e280000000200 */
[----:B------:R-:W1:Y:S04]  /*2170*/  LDSM.16.M88.4 R40, [R15+0x2400] ;  /* 0x002400000f28783b */ /* 0x000e680000000200 */
[----:B------:R-:W2:Y:S04]  /*2180*/  LDSM.16.MT88.4 R44, [R16+0x800] ;  /* 0x00080000102c783b */ /* 0x000ea80000004200 */
[----:B------:R-:W-:Y:S04]  /*2190*/  LDSM.16.MT88.4 R52, [R16+0x1000] ;  /* 0x001000001034783b */ /* 0x000fe80000004200 */
[----:B------:R-:W3:Y:S01]  /*21a0*/  LDSM.16.M88.4 R56, [R132+0x2000] ;  /* 0x002000008438783b */ /* 0x000ee20000000200 */
[C---:B0-----:R-:W-:Y:S08]  /*21b0*/  HMMA.16816.F32.BF16 R48, R60.reuse, R36, R48 ;  /* 0x000000243c30723c */ /* 0x041ff00000041830 */
[----:B-1----:R-:W-:Y:S01]  /*21c0*/  HMMA.16816.F32.BF16 R64, R60, R40, R64 ;  /* 0x000000283c40723c */ /* 0x002fe20000041840 */
[----:B------:R-:W0:-:S15]  /*21d0*/  LDSM.16.M88.4 R60, [R132+0x2400] ;  /* 0x00240000843c783b */ /* 0x000e1e0000000200 */
[C---:B--2---:R-:W-:Y:S01]  /*21e0*/  HMMA.16816.F32.BF16 R48, R44.reuse, R38, R48 ;  /* 0x000000262c30723c */ /* 0x044fe20000041830 */
[----:B------:R-:W1:Y:S07]  /*21f0*/  LDSM.16.MT88.4 R36, [R16+0x1800] ;  /* 0x001800001024783b */ /* 0x000e6e0000004200 */
[----:B------:R-:W-:Y:S01]  /*2200*/  HMMA.16816.F32.BF16 R64, R44, R42, R64 ;  /* 0x0000002a2c40723c */ /* 0x000fe20000041840 */
[----:B------:R-:W-:-:S15]  /*2210*/  IADD3 R133, R133, -0x1, RZ ;  /* 0xffffffff85857810 */ /* 0x000fde0007ffe0ff */
[C---:B---3--:R-:W-:Y:S08]  /*2220*/  HMMA.16816.F32.BF16 R48, R52.reuse, R56, R48 ;  /* 0x000000383430723c */ /* 0x048ff00000041830 */
[----:B0-----:R-:W-:Y:S01]  /*2230*/  HMMA.16816.F32.BF16 R64, R52, R60, R64 ;  /* 0x0000003c3440723c */ /* 0x001fe20000041840 */
[----:B------:R-:W-:Y:S01]  /*2240*/  ISETP.NE.U32.AND P0, PT, R133, RZ, PT ;  /* 0x000000ff8500720c */ /* 0x000fe20003f05070 */
[----:B------:R-:W-:Y:S01]  /*2250*/  UIADD3 UR4, UR4, -0x40, URZ ;  /* 0xffffffc004047890 */ /* 0x000fe2000fffe03f */
[----:B------:R-:W-:-:S04]  /*2260*/  IMAD.WIDE R134, R97, 0x2, R134 ;  /* 0x0000000261867825 */ /* 0x000fc800078e0286 */
[----:B------:R-:W-:-:S04]  /*2270*/  IMAD.WIDE R88, R97, 0x2, R88 ;  /* 0x0000000261587825 */ /* 0x000fc800078e0258 */
[----:B------:R-:W-:-:S05]  /*2280*/  IMAD.WIDE R86, R97, 0x2, R86 ;  /* 0x0000000261567825 */ /* 0x000fca00078e0256 */
[----:B-1----:R-:W-:Y:S01]  /*2290*/  HMMA.16816.F32.BF16 R48, R36, R58, R48 ;  /* 0x0000003a2430723c */ /* 0x002fe20000041830 */
[----:B------:R-:W-:-:S04]  /*22a0*/  IMAD.WIDE R84, R97, 0x2, R84 ;  /* 0x0000000261547825 */ /* 0x000fc800078e0254 */
[----:B------:R-:W-:-:S03]  /*22b0*/  IMAD.WIDE R82, R97, 0x2, R82 ;  /* 0x0000000261527825 */ /* 0x000fc600078e0252 */
[----:B------:R-:W-:Y:S01]  /*22c0*/  HMMA.16816.F32.BF16 R64, R36, R62, R64 ;  /* 0x0000003e2440723c */ /* 0x000fe20000041840 */
[----:B------:R-:W-:-:S04]  /*22d0*/  IMAD.WIDE R80, R97, 0x2, R80 ;  /* 0x0000000261507825 */ /* 0x000fc800078e0250 */
[----:B------:R-:W-:-:S04]  /*22e0*/  IMAD.WIDE R156, R97, 0x2, R76 ;  /* 0x00000002619c7825 */ /* 0x000fc800078e024c */
[----:B------:R-:W-:-:S04]  /*22f0*/  IMAD.WIDE R78, R97, 0x2, R78 ;  /* 0x00000002614e7825 */ /* 0x000fc800078e024e */
[----:B------:R-:W-:Y:S01]  /*2300*/  IMAD.WIDE R136, R96, 0x2, R136 ;  /* 0x0000000260887825 */ /* 0x000fe200078e0288 */
[----:B------:R-:W-:Y:S05]  /*2310*/  @P0 BRA `(.L_x_1) ;  /* 0xfffff1e000000947 */ /* 0x000fea000383ffff */
[----:B------:R-:W-:-:S05]  /*2320*/  NOP ;  /* 0x0000000000007918 */ /* 0x000fca0000000000 */
[----:B------:R-:W-:Y:S02]  /*2330*/  F2FP.BF16.PACK_AB R51, R67, R51 ;  /* 0x000000334333723e */ /* 0x000fe400000010ff */
[----:B------:R-:W-:Y:S02]  /*2340*/  F2FP.BF16.PACK_AB R50, R66, R50 ;  /* 0x000000324232723e */ /* 0x000fe400000010ff */
[----:B------:R-:W-:Y:S02]  /*2350*/  F2FP.BF16.PACK_AB R49, R65, R49 ;  /* 0x000000314131723e */ /* 0x000fe400000010ff */
[----:B------:R-:W-:Y:S02]  /*2360*/  F2FP.BF16.PACK_AB R48, R64, R48 ;  /* 0x000000304030723e */ /* 0x000fe400000010ff */
.L_x_0:
[----:B------:R-:W-:Y:S01]  /*2370*/  SHF.R.S32.HI R3, RZ, 0x5, R0 ;  /* 0x00000005ff037819 */ /* 0x000fe20000011400 */
[C---:B------:R-:W-:Y:S01]  /*2380*/  IMAD.SHL.U32 R14, R0.reuse, 0x10, RZ ;  /* 0x00000010000e7824 */ /* 0x040fe200078e00ff */
[----:B------:R-:W-:Y:S01]  /*2390*/  BAR.SYNC.DEFER_BLOCKING 0x0 ;  /* 0x0000000000007b1d */ /* 0x000fe20000010000 */
[----:B------:R-:W-:Y:S01]  /*23a0*/  IMAD.SHL.U32 R2, R0, 0x4, RZ ;  /* 0x0000000400027824 */ /* 0x000fe200078e00ff */
[----:B------:R-:W-:-:S02]  /*23b0*/  SGXT R3, R3, 0x1 ;  /* 0x000000010303781a */ /* 0x000fc40000000200 */
[----:B------:R-:W-:Y:S02]  /*23c0*/  LOP3.LUT R0, R0, 0x18, RZ, 0xc0, !PT ;  /* 0x0000001800007812 */ /* 0x000fe400078ec0ff */
[----:B------:R-:W-:Y:S02]  /*23d0*/  LOP3.LUT R15, R14, 0x70, RZ, 0xc0, !PT ;  /* 0x000000700e0f7812 */ /* 0x000fe400078ec0ff */
[----:B------:R-:W-:Y:S02]  /*23e0*/  LOP3.LUT R3, R3, 0x408, RZ, 0xc0, !PT ;  /* 0x0000040803037812 */ /* 0x000fe400078ec0ff */
[----:B------:R-:W-:Y:S01]  /*23f0*/  LOP3.LUT R14, R2, 0x180, RZ, 0xc0, !PT ;  /* 0x00000180020e7812 */ /* 0x000fe200078ec0ff */
[----:B------:R-:W-:Y:S01]  /*2400*/  IMAD R15, R0, 0x40, R15 ;  /* 0x00000040000f7824 */ /* 0x000fe200078e020f */
[----:B------:R-:W-:Y:S02]  /*2410*/  LOP3.LUT R3, R3, 0x7c, R2, 0x78, !PT ;  /* 0x0000007c03037812 */ /* 0x000fe400078e7802 */
[----:B------:R-:W-:Y:S01]  /*2420*/  ISETP.GE.AND P0, PT, R13, c[0x0][0x178], PT ;  /* 0x00005e000d007a0c */ /* 0x000fe20003f06270 */
[----:B------:R-:W-:-:S02]  /*2430*/  IMAD.IADD R15, R14, 0x1, R15 ;  /* 0x000000010e0f7824 */ /* 0x000fc400078e020f */
[----:B------:R-:W-:Y:S01]  /*2440*/  IMAD R3, R4, 0x2, R3 ;  /* 0x0000000204037824 */ /* 0x000fe200078e0203 */
[----:B------:R-:W-:Y:S01]  /*2450*/  ISETP.LT.AND P1, PT, R5, c[0x0][0x17c], !P0 ;  /* 0x00005f0005007a0c */ /* 0x000fe20004721270 */
[----:B------:R-:W-:Y:S01]  /*2460*/  IMAD R13, R13, c[0x0][0x194], RZ ;  /* 0x000065000d0d7a24 */ /* 0x000fe200078e02ff */
[----:B------:R-:W-:Y:S01]  /*2470*/  LEA.HI R15, R0, R15, RZ, 0x1f ;  /* 0x0000000f000f7211 */ /* 0x000fe200078ff8ff */
[----:B------:R-:W-:Y:S01]  /*2480*/  IMAD R5, R5, c[0x0][0x198], RZ ;  /* 0x0000660005057a24 */ /* 0x000fe200078e02ff */
[----:B------:R-:W-:Y:S01]  /*2490*/  LOP3.LUT R0, R3, 0x4, RZ, 0x3c, !PT ;  /* 0x0000000403007812 */ /* 0x000fe200078e3cff */
[----:B------:R-:W-:Y:S01]  /*24a0*/  STS [R3], R48 ;  /* 0x0000003003007388 */ /* 0x000fe20000000800 */
[C---:B------:R-:W-:Y:S02]  /*24b0*/  LOP3.LUT R2, R15.reuse, 0x4, RZ, 0x3c, !PT ;  /* 0x000000040f027812 */ /* 0x040fe400078e3cff */
[C---:B------:R-:W-:Y:S01]  /*24c0*/  LOP3.LUT R14, R15.reuse, 0x8, RZ, 0x3c, !PT ;  /* 0x000000080f0e7812 */ /* 0x040fe200078e3cff */
[----:B------:R-:W-:Y:S01]  /*24d0*/  STS [R3+0x100], R49 ;  /* 0x0001003103007388 */ /* 0x000fe20000000800 */
[----:B------:R-:W-:-:S02]  /*24e0*/  LOP3.LUT R16, R15, 0xc, RZ, 0x3c, !PT ;  /* 0x0000000c0f107812 */ /* 0x000fc400078e3cff */
[C---:B------:R-:W-:Y:S01]  /*24f0*/  LEA R18, P2, R13.reuse, c[0x0][0x170], 0x1 ;  /* 0x00005c000d127a11 */ /* 0x040fe200078408ff */
[----:B------:R-:W-:Y:S01]  /*2500*/  STS [R0+0x200], R50 ;  /* 0x0002003200007388 */ /* 0x000fe20000000800 */
[C---:B------:R-:W-:Y:S01]  /*2510*/  ISETP.LT.AND P4, PT, R6.reuse, c[0x0][0x17c], !P0 ;  /* 0x00005f0006007a0c */ /* 0x040fe20004781270 */
[----:B------:R-:W-:Y:S01]  /*2520*/  IMAD R6, R6, c[0x0][0x198], RZ ;  /* 0x0000660006067a24 */ /* 0x000fe200078e02ff */
[----:B------:R-:W-:Y:S01]  /*2530*/  LEA.HI.X.SX32 R20, R13, c[0x0][0x174], 0x1, P2 ;  /* 0x00005d000d147a11 */ /* 0x000fe200010f0eff */
[----:B------:R0:W-:Y:S04]  /*2540*/  STS [R0+0x300], R51 ;  /* 0x0003003300007388 */ /* 0x0001e80000000800 */
[----:B------:R-:W-:Y:S01]  /*2550*/  BAR.SYNC.DEFER_BLOCKING 0x0 ;  /* 0x0000000000007b1d */ /* 0x000fe20000010000 */
[----:B------:R-:W-:Y:S01]  /*2560*/  LEA R4, P3, R6, R18, 0x1 ;  /* 0x0000001206047211 */ /* 0x000fe200078608ff */
[----:B------:R-:W-:Y:S01]  /*2570*/  IMAD R13, R10, c[0x0][0x198], RZ ;  /* 0x000066000a0d7a24 */ /* 0x000fe200078e02ff */
[C---:B------:R-:W-:Y:S01]  /*2580*/  ISETP.LT.AND P5, PT, R7.reuse, c[0x0][0x17c], !P0 ;  /* 0x00005f0007007a0c */ /* 0x040fe200047a1270 */
[----:B------:R-:W-:-:S02]  /*2590*/  IMAD R7, R7, c[0x0][0x198], RZ ;  /* 0x0000660007077a24 */ /* 0x000fc400078e02ff */
[----:B0-----:R-:W-:Y:S01]  /*25a0*/  IMAD R0, R8, c[0x0][0x198], RZ ;  /* 0x0000660008007a24 */ /* 0x001fe200078e02ff */
[----:B------:R0:W1:Y:S04]  /*25b0*/  LDS R17, [R15] ;  /* 0x000000000f117984 */ /* 0x0000680000000800 */
[----:B------:R2:W3:Y:S04]  /*25c0*/  LDS R19, [R2] ;  /* 0x0000000002137984 */ /* 0x0004e80000000800 */
[----:B------:R-:W4:Y:S01]  /*25d0*/  LDS R21, [R14] ;  /* 0x000000000e157984 */ /* 0x000f220000000800 */
[----:B0-----:R-:W-:-:S03]  /*25e0*/  IMAD R15, R11, c[0x0][0x198], RZ ;  /* 0x000066000b0f7a24 */ /* 0x001fc600078e02ff */
[----:B------:R0:W5:Y:S01]  /*25f0*/  LDS R23, [R16] ;  /* 0x0000000010177984 */ /* 0x0001620000000800 */
[----:B--2---:R-:W-:-:S04]  /*2600*/  LEA R2, P2, R5, R18, 0x1 ;  /* 0x0000001205027211 */ /* 0x004fc800078408ff */
[-C--:B------:R-:W-:Y:S02]  /*2610*/  LEA.HI.X.SX32 R3, R5, R20.reuse, 0x1, P2 ;  /* 0x0000001405037211 */ /* 0x080fe400010f0eff */
[----:B------:R-:W-:Y:S01]  /*2620*/  LEA.HI.X.SX32 R5, R6, R20, 0x1, P3 ;  /* 0x0000001406057211 */ /* 0x000fe200018f0eff */
[----:B0-----:R-:W-:Y:S01]  /*2630*/  IMAD R16, R12, c[0x0][0x198], RZ ;  /* 0x000066000c107a24 */ /* 0x001fe200078e02ff */
[C---:B------:R-:W-:Y:S01]  /*2640*/  ISETP.LT.AND P3, PT, R9.reuse, c[0x0][0x17c], !P0 ;  /* 0x00005f0009007a0c */ /* 0x040fe20004761270 */
[----:B------:R-:W-:Y:S01]  /*2650*/  IMAD R9, R9, c[0x0][0x198], RZ ;  /* 0x0000660009097a24 */ /* 0x000fe200078e02ff */
[----:B------:R-:W-:-:S04]  /*2660*/  LEA R6, P6, R7, R18, 0x1 ;  /* 0x0000001207067211 */ /* 0x000fc800078c08ff */
[----:B------:R-:W-:Y:S01]  /*2670*/  LEA.HI.X.SX32 R7, R7, R20, 0x1, P6 ;  /* 0x0000001407077211 */ /* 0x000fe200030f0eff */
[----:B-1----:R0:W-:Y:S04]  /*2680*/  @P1 STG.E.U16 [R2.64], R17 ;  /* 0x0000001102001986 */ /* 0x0021e8000c101506 */
[----:B---3--:R1:W-:Y:S01]  /*2690*/  @P4 STG.E.U16 [R4.64], R19 ;  /* 0x0000001304004986 */ /* 0x0083e2000c101506 */
[----:B------:R-:W-:Y:S02]  /*26a0*/  ISETP.LT.AND P4, PT, R8, c[0x0][0x17c], !P0 ;  /* 0x00005f0008007a0c */ /* 0x000fe40004781270 */
[-C--:B------:R-:W-:Y:S01]  /*26b0*/  LEA R8, P6, R13, R18.reuse, 0x1 ;  /* 0x000000120d087211 */ /* 0x080fe200078c08ff */
[----:B----4-:R2:W-:Y:S01]  /*26c0*/  @P5 STG.E.U16 [R6.64], R21 ;  /* 0x0000001506005986 */ /* 0x0105e2000c101506 */
[----:B0-----:R-:W-:-:S02]  /*26d0*/  LEA R2, P1, R0, R18, 0x1 ;  /* 0x0000001200027211 */ /* 0x001fc400078208ff */
[----:B------:R-:W-:Y:S02]  /*26e0*/  PRMT R17, R17, 0x7632, R17 ;  /* 0x0000763211117816 */ /* 0x000fe40000000011 */
[----:B-1----:R-:W-:Y:S02]  /*26f0*/  LEA R4, P2, R9, R18, 0x1 ;  /* 0x0000001209047211 */ /* 0x002fe400078408ff */
[----:B------:R-:W-:Y:S02]  /*2700*/  LEA.HI.X.SX32 R3, R0, R20, 0x1, P1 ;  /* 0x0000001400037211 */ /* 0x000fe400008f0eff */
[----:B------:R-:W-:Y:S02]  /*2710*/  LEA R14, P1, R15, R18, 0x1 ;  /* 0x000000120f0e7211 */ /* 0x000fe400078208ff */
[----:B------:R-:W-:Y:S01]  /*2720*/  LEA.HI.X.SX32 R5, R9, R20, 0x1, P2 ;  /* 0x0000001409057211 */ /* 0x000fe200010f0eff */
[----:B-----5:R0:W-:Y:S01]  /*2730*/  @P4 STG.E.U16 [R2.64], R23 ;  /* 0x0000001702004986 */ /* 0x0201e2000c101506 */
[----:B------:R-:W-:-:S02]  /*2740*/  ISETP.LT.AND P2, PT, R10, c[0x0][0x17c], !P0 ;  /* 0x00005f000a007a0c */ /* 0x000fc40004741270 */
[-C--:B------:R-:W-:Y:S01]  /*2750*/  LEA.HI.X.SX32 R15, R15, R20.reuse, 0x1, P1 ;  /* 0x000000140f0f7211 */ /* 0x080fe200008f0eff */
[----:B------:R0:W-:Y:S01]  /*2760*/  @P3 STG.E.U16 [R4.64], R17 ;  /* 0x0000001104003986 */ /* 0x0001e2000c101506 */
[----:B------:R-:W-:Y:S02]  /*2770*/  ISETP.LT.AND P1, PT, R11, c[0x0][0x17c], !P0 ;  /* 0x00005f000b007a0c */ /* 0x000fe40004721270 */
[----:B------:R-:W-:Y:S02]  /*2780*/  ISETP.LT.AND P0, PT, R12, c[0x0][0x17c], !P0 ;  /* 0x00005f000c007a0c */ /* 0x000fe40004701270 */
[----:B------:R-:W-:Y:S02]  /*2790*/  LEA.HI.X.SX32 R9, R13, R20, 0x1, P6 ;  /* 0x000000140d097211 */ /* 0x000fe400030f0eff */
[----:B------:R-:W-:Y:S02]  /*27a0*/  PRMT R19, R19, 0x7632, R19 ;  /* 0x0000763213137816 */ /* 0x000fe40000000013 */
[----:B--2---:R-:W-:-:S02]  /*27b0*/  PRMT R7, R21, 0x7632, R7 ;  /* 0x0000763215077816 */ /* 0x004fc40000000007 */
[C---:B------:R-:W-:Y:S01]  /*27c0*/  LEA R10, P6, R16.reuse, R18, 0x1 ;  /* 0x00000012100a7211 */ /* 0x040fe200078c08ff */
[----:B------:R0:W-:Y:S03]  /*27d0*/  @P2 STG.E.U16 [R8.64], R19 ;  /* 0x0000001308002986 */ /* 0x0001e6000c101506 */
[----:B------:R-:W-:Y:S01]  /*27e0*/  LEA.HI.X.SX32 R11, R16, R20, 0x1, P6 ;  /* 0x00000014100b7211 */ /* 0x000fe200030f0eff */
[----:B------:R0:W-:Y:S01]  /*27f0*/  @P1 STG.E.U16 [R14.64], R7 ;  /* 0x000000070e001986 */ /* 0x0001e2000c101506 */
[----:B------:R-:W-:Y:S07]  /*2800*/  @!P0 EXIT ;  /* 0x000000000000894d */ /* 0x000fee0003800000 */
[----:B0-----:R-:W-:-:S05]  /*2810*/  PRMT R5, R23, 0x7632, R5 ;  /* 0x0000763217057816 */ /* 0x001fca0000000005 */
[----:B------:R-:W-:Y:S01]  /*2820*/  STG.E.U16 [R10.64], R5 ;  /* 0x000000050a007986 */ /* 0x000fe2000c101506 */
[----:B------:R-:W-:Y:S05]  /*2830*/  EXIT ;  /* 0x000000000000794d */ /* 0x000fea0003800000 */
.L_x_2:
[----:B------:R-:W-:-:S00]  /*2840*/  BRA `(.L_x_2) ;  /* 0xfffffff000007947 */ /* 0x000fc0000383ffff */
[----:B------:R-:W-:-:S00]  /*2850*/  NOP ;  /* 0x0000000000007918 */ /* 0x000fc00000000000 */
        /* <DEDUP_REMOVED lines=10> */
.L_x_3:


//--------------------- .nv.shared.matmul_kernel  --------------------------
	.section	.nv.shared.matmul_kernel,"aw",@nobits
	.sectionflags	@""
	.align	16
